//
// Generated by NVIDIA NVVM Compiler
//
// Compiler Build ID: CL-36424714
// Cuda compilation tools, release 13.0, V13.0.88
// Based on NVVM 20.0.0
//

.version 9.0
.target sm_100
.address_size 64

	// .globl	generate_and_check_keys
.const .align 1 .b8 TARGET_H160[20] = {191, 116, 19, 232, 223, 78, 122, 52, 206, 157, 193, 62, 47, 38, 72, 120, 62, 197, 74, 219};
.const .align 4 .b8 P[32] = {255, 255, 255, 255, 255, 255, 255, 255, 255, 255, 255, 255, 255, 255, 255, 255, 255, 255, 255, 255, 255, 255, 255, 255, 254, 255, 255, 255, 47, 252, 255, 255};
.const .align 4 .b8 GX[32] = {126, 102, 190, 121, 172, 187, 220, 249, 149, 98, 160, 85, 7, 11, 135, 206, 219, 252, 155, 2, 217, 40, 206, 45, 91, 129, 242, 89, 152, 23, 248, 22};
.const .align 4 .b8 GY[32] = {119, 218, 58, 72, 101, 196, 163, 38, 252, 251, 164, 93, 168, 8, 17, 14, 72, 180, 23, 253, 25, 84, 133, 166, 143, 208, 71, 156, 184, 212, 16, 251};
.const .align 4 .b8 _ZN6sha2561KE[256] = {152, 47, 138, 66, 145, 68, 55, 113, 207, 251, 192, 181, 165, 219, 181, 233, 91, 194, 86, 57, 241, 17, 241, 89, 164, 130, 63, 146, 213, 94, 28, 171, 152, 170, 7, 216, 1, 91, 131, 18, 190, 133, 49, 36, 195, 125, 12, 85, 116, 93, 190, 114, 254, 177, 222, 128, 167, 6, 220, 155, 116, 241, 155, 193, 193, 105, 155, 228, 134, 71, 190, 239, 198, 157, 193, 15, 204, 161, 12, 36, 111, 44, 233, 45, 170, 132, 116, 74, 220, 169, 176, 92, 218, 136, 249, 118, 82, 81, 62, 152, 109, 198, 49, 168, 200, 39, 3, 176, 199, 127, 89, 191, 243, 11, 224, 198, 71, 145, 167, 213, 81, 99, 202, 6, 103, 41, 41, 20, 133, 10, 183, 39, 56, 33, 27, 46, 252, 109, 44, 77, 19, 13, 56, 83, 84, 115, 10, 101, 187, 10, 106, 118, 46, 201, 194, 129, 133, 44, 114, 146, 161, 232, 191, 162, 75, 102, 26, 168, 112, 139, 75, 194, 163, 81, 108, 199, 25, 232, 146, 209, 36, 6, 153, 214, 133, 53, 14, 244, 112, 160, 106, 16, 22, 193, 164, 25, 8, 108, 55, 30, 76, 119, 72, 39, 181, 188, 176, 52, 179, 12, 28, 57, 74, 170, 216, 78, 79, 202, 156, 91, 243, 111, 46, 104, 238, 130, 143, 116, 111, 99, 165, 120, 20, 120, 200, 132, 8, 2, 199, 140, 250, 255, 190, 144, 235, 108, 80, 164, 247, 163, 249, 190, 242, 120, 113, 198};

.visible .entry generate_and_check_keys(
	.param .u64 generate_and_check_keys_param_0,
	.param .u64 generate_and_check_keys_param_1,
	.param .u64 generate_and_check_keys_param_2,
	.param .u64 generate_and_check_keys_param_3,
	.param .u64 generate_and_check_keys_param_4,
	.param .u64 generate_and_check_keys_param_5,
	.param .u64 generate_and_check_keys_param_6,
	.param .u64 generate_and_check_keys_param_7,
	.param .u64 generate_and_check_keys_param_8,
	.param .u64 .ptr .align 1 generate_and_check_keys_param_9
)
{
	.local .align 16 .b8 	__local_depot0[1392];
	.reg .b64 	%SP;
	.reg .b64 	%SPL;
	.reg .pred 	%p<57>;
	.reg .b16 	%rs<88>;
	.reg .b32 	%r<1831>;
	.reg .b64 	%rd<50>;

	mov.u64 	%SPL, __local_depot0;
	ld.param.u64 	%rd17, [generate_and_check_keys_param_2];
	add.u64 	%rd1, %SPL, 0;
	add.u64 	%rd2, %SPL, 1344;
	add.u64 	%rd3, %SPL, 1364;
	mov.u32 	%r53, %ctaid.x;
	mov.u32 	%r54, %ntid.x;
	mov.u32 	%r55, %tid.x;
	mad.lo.s32 	%r56, %r53, %r54, %r55;
	cvt.u64.u32 	%rd21, %r56;
	setp.le.u64 	%p1, %rd17, %rd21;
	@%p1 bra 	$L__BB0_42;
	add.u64 	%rd23, %SPL, 64;
	add.u64 	%rd25, %SPL, 384;
	add.u64 	%rd27, %SPL, 704;
	add.u64 	%rd29, %SPL, 1024;
	ld.const.u32 	%r63, [_ZN6sha2561KE];
	add.s32 	%r64, %r63, 1513992969;
	add.s32 	%r65, %r63, -1115793228;
	shf.l.wrap.b32 	%r66, %r64, %r64, 26;
	shf.l.wrap.b32 	%r67, %r64, %r64, 21;
	xor.b32  	%r68, %r66, %r67;
	shf.l.wrap.b32 	%r69, %r64, %r64, 7;
	xor.b32  	%r70, %r68, %r69;
	and.b32  	%r71, %r64, 1359893119;
	sub.s32 	%r72, -1513992970, %r63;
	and.b32  	%r73, %r72, -1694144372;
	or.b32  	%r74, %r71, %r73;
	ld.const.u32 	%r75, [_ZN6sha2561KE+4];
	add.s32 	%r76, %r74, %r70;
	add.s32 	%r77, %r76, %r75;
	shf.l.wrap.b32 	%r78, %r65, %r65, 30;
	shf.l.wrap.b32 	%r79, %r65, %r65, 19;
	xor.b32  	%r80, %r78, %r79;
	shf.l.wrap.b32 	%r81, %r65, %r65, 10;
	xor.b32  	%r82, %r80, %r81;
	and.b32  	%r83, %r65, -781301534;
	add.s32 	%r84, %r82, %r83;
	add.s32 	%r85, %r77, %r84;
	add.s32 	%r86, %r77, 1542638876;
	add.s32 	%r87, %r85, 1233485743;
	shf.l.wrap.b32 	%r88, %r86, %r86, 26;
	shf.l.wrap.b32 	%r89, %r86, %r86, 21;
	xor.b32  	%r90, %r88, %r89;
	shf.l.wrap.b32 	%r91, %r86, %r86, 7;
	xor.b32  	%r92, %r90, %r91;
	and.b32  	%r93, %r86, %r64;
	sub.s32 	%r94, 604844771, %r77;
	and.b32  	%r95, %r94, 1359893119;
	or.b32  	%r96, %r93, %r95;
	ld.const.u32 	%r97, [_ZN6sha2561KE+8];
	add.s32 	%r98, %r96, %r92;
	add.s32 	%r99, %r98, %r97;
	shf.l.wrap.b32 	%r100, %r87, %r87, 30;
	shf.l.wrap.b32 	%r101, %r87, %r87, 19;
	xor.b32  	%r102, %r100, %r101;
	shf.l.wrap.b32 	%r103, %r87, %r87, 10;
	xor.b32  	%r104, %r102, %r103;
	xor.b32  	%r105, %r65, 1779033703;
	and.b32  	%r106, %r87, %r105;
	and.b32  	%r107, %r65, 1779033703;
	xor.b32  	%r108, %r106, %r107;
	add.s32 	%r109, %r104, %r108;
	add.s32 	%r110, %r99, %r109;
	add.s32 	%r111, %r99, 1449989904;
	add.s32 	%r112, %r110, -1694144373;
	shf.l.wrap.b32 	%r113, %r111, %r111, 26;
	shf.l.wrap.b32 	%r114, %r111, %r111, 21;
	xor.b32  	%r115, %r113, %r114;
	shf.l.wrap.b32 	%r116, %r111, %r111, 7;
	xor.b32  	%r117, %r115, %r116;
	and.b32  	%r118, %r111, %r86;
	sub.s32 	%r119, -1449989905, %r99;
	and.b32  	%r120, %r64, %r119;
	or.b32  	%r121, %r118, %r120;
	ld.const.u32 	%r122, [_ZN6sha2561KE+12];
	add.s32 	%r123, %r121, %r117;
	add.s32 	%r124, %r123, %r122;
	shf.l.wrap.b32 	%r125, %r112, %r112, 30;
	shf.l.wrap.b32 	%r126, %r112, %r112, 19;
	xor.b32  	%r127, %r125, %r126;
	shf.l.wrap.b32 	%r128, %r112, %r112, 10;
	xor.b32  	%r129, %r127, %r128;
	xor.b32  	%r130, %r87, %r65;
	and.b32  	%r131, %r112, %r130;
	and.b32  	%r132, %r87, %r65;
	xor.b32  	%r133, %r131, %r132;
	add.s32 	%r134, %r129, %r133;
	add.s32 	%r135, %r124, %r134;
	add.s32 	%r136, %r124, -1156040475;
	add.s32 	%r137, %r135, 1359893118;
	shf.l.wrap.b32 	%r138, %r136, %r136, 26;
	shf.l.wrap.b32 	%r139, %r136, %r136, 21;
	xor.b32  	%r140, %r138, %r139;
	shf.l.wrap.b32 	%r141, %r136, %r136, 7;
	xor.b32  	%r142, %r140, %r141;
	and.b32  	%r143, %r136, %r111;
	sub.s32 	%r144, 1156040474, %r124;
	and.b32  	%r145, %r86, %r144;
	or.b32  	%r146, %r143, %r145;
	ld.const.u32 	%r147, [_ZN6sha2561KE+16];
	add.s32 	%r148, %r146, %r64;
	add.s32 	%r149, %r148, %r142;
	add.s32 	%r150, %r149, %r147;
	add.s32 	%r151, %r150, -1;
	shf.l.wrap.b32 	%r152, %r137, %r137, 30;
	shf.l.wrap.b32 	%r153, %r137, %r137, 19;
	xor.b32  	%r154, %r152, %r153;
	shf.l.wrap.b32 	%r155, %r137, %r137, 10;
	xor.b32  	%r156, %r154, %r155;
	xor.b32  	%r157, %r112, %r87;
	and.b32  	%r158, %r137, %r157;
	and.b32  	%r159, %r112, %r87;
	xor.b32  	%r160, %r158, %r159;
	add.s32 	%r161, %r156, %r160;
	add.s32 	%r162, %r151, %r65;
	add.s32 	%r163, %r161, %r151;
	shf.l.wrap.b32 	%r164, %r162, %r162, 26;
	shf.l.wrap.b32 	%r165, %r162, %r162, 21;
	xor.b32  	%r166, %r164, %r165;
	shf.l.wrap.b32 	%r167, %r162, %r162, 7;
	xor.b32  	%r168, %r166, %r167;
	and.b32  	%r169, %r162, %r136;
	not.b32 	%r170, %r162;
	and.b32  	%r171, %r111, %r170;
	or.b32  	%r172, %r169, %r171;
	ld.const.u32 	%r173, [_ZN6sha2561KE+20];
	add.s32 	%r174, %r172, %r86;
	add.s32 	%r175, %r174, %r168;
	add.s32 	%r176, %r175, %r173;
	add.s32 	%r177, %r176, -1;
	shf.l.wrap.b32 	%r178, %r163, %r163, 30;
	shf.l.wrap.b32 	%r179, %r163, %r163, 19;
	xor.b32  	%r180, %r178, %r179;
	shf.l.wrap.b32 	%r181, %r163, %r163, 10;
	xor.b32  	%r182, %r180, %r181;
	xor.b32  	%r183, %r137, %r112;
	and.b32  	%r184, %r163, %r183;
	and.b32  	%r185, %r137, %r112;
	xor.b32  	%r186, %r184, %r185;
	add.s32 	%r187, %r182, %r186;
	add.s32 	%r188, %r177, %r87;
	add.s32 	%r189, %r187, %r177;
	shf.l.wrap.b32 	%r190, %r188, %r188, 26;
	shf.l.wrap.b32 	%r191, %r188, %r188, 21;
	xor.b32  	%r192, %r190, %r191;
	shf.l.wrap.b32 	%r193, %r188, %r188, 7;
	xor.b32  	%r194, %r192, %r193;
	and.b32  	%r195, %r188, %r162;
	not.b32 	%r196, %r188;
	and.b32  	%r197, %r136, %r196;
	or.b32  	%r198, %r195, %r197;
	ld.const.u32 	%r199, [_ZN6sha2561KE+24];
	add.s32 	%r200, %r198, %r111;
	add.s32 	%r201, %r200, %r194;
	add.s32 	%r202, %r201, %r199;
	add.s32 	%r203, %r202, -1;
	shf.l.wrap.b32 	%r204, %r189, %r189, 30;
	shf.l.wrap.b32 	%r205, %r189, %r189, 19;
	xor.b32  	%r206, %r204, %r205;
	shf.l.wrap.b32 	%r207, %r189, %r189, 10;
	xor.b32  	%r208, %r206, %r207;
	xor.b32  	%r209, %r163, %r137;
	and.b32  	%r210, %r189, %r209;
	and.b32  	%r211, %r163, %r137;
	xor.b32  	%r212, %r210, %r211;
	add.s32 	%r213, %r208, %r212;
	add.s32 	%r214, %r203, %r112;
	add.s32 	%r215, %r213, %r203;
	shf.l.wrap.b32 	%r216, %r214, %r214, 26;
	shf.l.wrap.b32 	%r217, %r214, %r214, 21;
	xor.b32  	%r218, %r216, %r217;
	shf.l.wrap.b32 	%r219, %r214, %r214, 7;
	xor.b32  	%r220, %r218, %r219;
	and.b32  	%r221, %r214, %r188;
	not.b32 	%r222, %r214;
	and.b32  	%r223, %r162, %r222;
	or.b32  	%r224, %r221, %r223;
	ld.const.u32 	%r225, [_ZN6sha2561KE+28];
	add.s32 	%r226, %r224, %r136;
	add.s32 	%r227, %r226, %r220;
	add.s32 	%r228, %r227, %r225;
	add.s32 	%r229, %r228, -1;
	shf.l.wrap.b32 	%r230, %r215, %r215, 30;
	shf.l.wrap.b32 	%r231, %r215, %r215, 19;
	xor.b32  	%r232, %r230, %r231;
	shf.l.wrap.b32 	%r233, %r215, %r215, 10;
	xor.b32  	%r234, %r232, %r233;
	xor.b32  	%r235, %r189, %r163;
	and.b32  	%r236, %r215, %r235;
	and.b32  	%r237, %r189, %r163;
	xor.b32  	%r238, %r236, %r237;
	add.s32 	%r239, %r234, %r238;
	add.s32 	%r240, %r229, %r137;
	add.s32 	%r241, %r239, %r229;
	shf.l.wrap.b32 	%r242, %r240, %r240, 26;
	shf.l.wrap.b32 	%r243, %r240, %r240, 21;
	xor.b32  	%r244, %r242, %r243;
	shf.l.wrap.b32 	%r245, %r240, %r240, 7;
	xor.b32  	%r246, %r244, %r245;
	and.b32  	%r247, %r240, %r214;
	not.b32 	%r248, %r240;
	and.b32  	%r249, %r188, %r248;
	or.b32  	%r250, %r247, %r249;
	ld.const.u32 	%r251, [_ZN6sha2561KE+32];
	add.s32 	%r252, %r250, %r162;
	add.s32 	%r253, %r252, %r246;
	add.s32 	%r254, %r253, %r251;
	add.s32 	%r255, %r254, -8388608;
	shf.l.wrap.b32 	%r256, %r241, %r241, 30;
	shf.l.wrap.b32 	%r257, %r241, %r241, 19;
	xor.b32  	%r258, %r256, %r257;
	shf.l.wrap.b32 	%r259, %r241, %r241, 10;
	xor.b32  	%r260, %r258, %r259;
	xor.b32  	%r261, %r215, %r189;
	and.b32  	%r262, %r241, %r261;
	and.b32  	%r263, %r215, %r189;
	xor.b32  	%r264, %r262, %r263;
	add.s32 	%r265, %r260, %r264;
	add.s32 	%r266, %r255, %r163;
	add.s32 	%r267, %r265, %r255;
	shf.l.wrap.b32 	%r268, %r266, %r266, 26;
	shf.l.wrap.b32 	%r269, %r266, %r266, 21;
	xor.b32  	%r270, %r268, %r269;
	shf.l.wrap.b32 	%r271, %r266, %r266, 7;
	xor.b32  	%r272, %r270, %r271;
	and.b32  	%r273, %r266, %r240;
	not.b32 	%r274, %r266;
	and.b32  	%r275, %r214, %r274;
	or.b32  	%r276, %r273, %r275;
	ld.const.u32 	%r277, [_ZN6sha2561KE+36];
	add.s32 	%r278, %r276, %r188;
	add.s32 	%r279, %r278, %r272;
	add.s32 	%r280, %r279, %r277;
	shf.l.wrap.b32 	%r281, %r267, %r267, 30;
	shf.l.wrap.b32 	%r282, %r267, %r267, 19;
	xor.b32  	%r283, %r281, %r282;
	shf.l.wrap.b32 	%r284, %r267, %r267, 10;
	xor.b32  	%r285, %r283, %r284;
	xor.b32  	%r286, %r241, %r215;
	and.b32  	%r287, %r267, %r286;
	and.b32  	%r288, %r241, %r215;
	xor.b32  	%r289, %r287, %r288;
	add.s32 	%r290, %r285, %r289;
	add.s32 	%r291, %r280, %r189;
	add.s32 	%r292, %r290, %r280;
	shf.l.wrap.b32 	%r293, %r291, %r291, 26;
	shf.l.wrap.b32 	%r294, %r291, %r291, 21;
	xor.b32  	%r295, %r293, %r294;
	shf.l.wrap.b32 	%r296, %r291, %r291, 7;
	xor.b32  	%r297, %r295, %r296;
	and.b32  	%r298, %r291, %r266;
	not.b32 	%r299, %r291;
	and.b32  	%r300, %r240, %r299;
	or.b32  	%r301, %r298, %r300;
	ld.const.u32 	%r302, [_ZN6sha2561KE+40];
	add.s32 	%r303, %r301, %r214;
	add.s32 	%r304, %r303, %r297;
	add.s32 	%r305, %r304, %r302;
	shf.l.wrap.b32 	%r306, %r292, %r292, 30;
	shf.l.wrap.b32 	%r307, %r292, %r292, 19;
	xor.b32  	%r308, %r306, %r307;
	shf.l.wrap.b32 	%r309, %r292, %r292, 10;
	xor.b32  	%r310, %r308, %r309;
	xor.b32  	%r311, %r267, %r241;
	and.b32  	%r312, %r292, %r311;
	and.b32  	%r313, %r267, %r241;
	xor.b32  	%r314, %r312, %r313;
	add.s32 	%r315, %r310, %r314;
	add.s32 	%r316, %r305, %r215;
	add.s32 	%r317, %r315, %r305;
	shf.l.wrap.b32 	%r318, %r316, %r316, 26;
	shf.l.wrap.b32 	%r319, %r316, %r316, 21;
	xor.b32  	%r320, %r318, %r319;
	shf.l.wrap.b32 	%r321, %r316, %r316, 7;
	xor.b32  	%r322, %r320, %r321;
	and.b32  	%r323, %r316, %r291;
	not.b32 	%r324, %r316;
	and.b32  	%r325, %r266, %r324;
	or.b32  	%r326, %r323, %r325;
	ld.const.u32 	%r327, [_ZN6sha2561KE+44];
	add.s32 	%r328, %r326, %r240;
	add.s32 	%r329, %r328, %r322;
	add.s32 	%r330, %r329, %r327;
	shf.l.wrap.b32 	%r331, %r317, %r317, 30;
	shf.l.wrap.b32 	%r332, %r317, %r317, 19;
	xor.b32  	%r333, %r331, %r332;
	shf.l.wrap.b32 	%r334, %r317, %r317, 10;
	xor.b32  	%r335, %r333, %r334;
	xor.b32  	%r336, %r292, %r267;
	and.b32  	%r337, %r317, %r336;
	and.b32  	%r338, %r292, %r267;
	xor.b32  	%r339, %r337, %r338;
	add.s32 	%r340, %r335, %r339;
	add.s32 	%r341, %r330, %r241;
	add.s32 	%r342, %r340, %r330;
	shf.l.wrap.b32 	%r343, %r341, %r341, 26;
	shf.l.wrap.b32 	%r344, %r341, %r341, 21;
	xor.b32  	%r345, %r343, %r344;
	shf.l.wrap.b32 	%r346, %r341, %r341, 7;
	xor.b32  	%r347, %r345, %r346;
	and.b32  	%r348, %r341, %r316;
	not.b32 	%r349, %r341;
	and.b32  	%r350, %r291, %r349;
	or.b32  	%r351, %r348, %r350;
	ld.const.u32 	%r352, [_ZN6sha2561KE+48];
	add.s32 	%r353, %r351, %r266;
	add.s32 	%r354, %r353, %r347;
	add.s32 	%r355, %r354, %r352;
	shf.l.wrap.b32 	%r356, %r342, %r342, 30;
	shf.l.wrap.b32 	%r357, %r342, %r342, 19;
	xor.b32  	%r358, %r356, %r357;
	shf.l.wrap.b32 	%r359, %r342, %r342, 10;
	xor.b32  	%r360, %r358, %r359;
	xor.b32  	%r361, %r317, %r292;
	and.b32  	%r362, %r342, %r361;
	and.b32  	%r363, %r317, %r292;
	xor.b32  	%r364, %r362, %r363;
	add.s32 	%r365, %r360, %r364;
	add.s32 	%r366, %r355, %r267;
	add.s32 	%r367, %r365, %r355;
	shf.l.wrap.b32 	%r368, %r366, %r366, 26;
	shf.l.wrap.b32 	%r369, %r366, %r366, 21;
	xor.b32  	%r370, %r368, %r369;
	shf.l.wrap.b32 	%r371, %r366, %r366, 7;
	xor.b32  	%r372, %r370, %r371;
	and.b32  	%r373, %r366, %r341;
	not.b32 	%r374, %r366;
	and.b32  	%r375, %r316, %r374;
	or.b32  	%r376, %r373, %r375;
	ld.const.u32 	%r377, [_ZN6sha2561KE+52];
	add.s32 	%r378, %r376, %r291;
	add.s32 	%r379, %r378, %r372;
	add.s32 	%r380, %r379, %r377;
	shf.l.wrap.b32 	%r381, %r367, %r367, 30;
	shf.l.wrap.b32 	%r382, %r367, %r367, 19;
	xor.b32  	%r383, %r381, %r382;
	shf.l.wrap.b32 	%r384, %r367, %r367, 10;
	xor.b32  	%r385, %r383, %r384;
	xor.b32  	%r386, %r342, %r317;
	and.b32  	%r387, %r367, %r386;
	and.b32  	%r388, %r342, %r317;
	xor.b32  	%r389, %r387, %r388;
	add.s32 	%r390, %r385, %r389;
	add.s32 	%r391, %r380, %r292;
	add.s32 	%r392, %r390, %r380;
	shf.l.wrap.b32 	%r393, %r391, %r391, 26;
	shf.l.wrap.b32 	%r394, %r391, %r391, 21;
	xor.b32  	%r395, %r393, %r394;
	shf.l.wrap.b32 	%r396, %r391, %r391, 7;
	xor.b32  	%r397, %r395, %r396;
	and.b32  	%r398, %r391, %r366;
	not.b32 	%r399, %r391;
	and.b32  	%r400, %r341, %r399;
	or.b32  	%r401, %r398, %r400;
	ld.const.u32 	%r402, [_ZN6sha2561KE+56];
	add.s32 	%r403, %r401, %r316;
	add.s32 	%r404, %r403, %r397;
	add.s32 	%r405, %r404, %r402;
	shf.l.wrap.b32 	%r406, %r392, %r392, 30;
	shf.l.wrap.b32 	%r407, %r392, %r392, 19;
	xor.b32  	%r408, %r406, %r407;
	shf.l.wrap.b32 	%r409, %r392, %r392, 10;
	xor.b32  	%r410, %r408, %r409;
	xor.b32  	%r411, %r367, %r342;
	and.b32  	%r412, %r392, %r411;
	and.b32  	%r413, %r367, %r342;
	xor.b32  	%r414, %r412, %r413;
	add.s32 	%r415, %r410, %r414;
	add.s32 	%r416, %r405, %r317;
	add.s32 	%r417, %r415, %r405;
	shf.l.wrap.b32 	%r418, %r416, %r416, 26;
	shf.l.wrap.b32 	%r419, %r416, %r416, 21;
	xor.b32  	%r420, %r418, %r419;
	shf.l.wrap.b32 	%r421, %r416, %r416, 7;
	xor.b32  	%r422, %r420, %r421;
	and.b32  	%r423, %r416, %r391;
	not.b32 	%r424, %r416;
	and.b32  	%r425, %r366, %r424;
	or.b32  	%r426, %r423, %r425;
	ld.const.u32 	%r427, [_ZN6sha2561KE+60];
	add.s32 	%r428, %r426, %r341;
	add.s32 	%r429, %r428, %r422;
	add.s32 	%r430, %r429, %r427;
	add.s32 	%r431, %r430, 264;
	shf.l.wrap.b32 	%r432, %r417, %r417, 30;
	shf.l.wrap.b32 	%r433, %r417, %r417, 19;
	xor.b32  	%r434, %r432, %r433;
	shf.l.wrap.b32 	%r435, %r417, %r417, 10;
	xor.b32  	%r436, %r434, %r435;
	xor.b32  	%r437, %r392, %r367;
	and.b32  	%r438, %r417, %r437;
	and.b32  	%r439, %r392, %r367;
	xor.b32  	%r440, %r438, %r439;
	add.s32 	%r441, %r436, %r440;
	add.s32 	%r442, %r431, %r342;
	add.s32 	%r443, %r441, %r431;
	shf.l.wrap.b32 	%r444, %r442, %r442, 26;
	shf.l.wrap.b32 	%r445, %r442, %r442, 21;
	xor.b32  	%r446, %r444, %r445;
	shf.l.wrap.b32 	%r447, %r442, %r442, 7;
	xor.b32  	%r448, %r446, %r447;
	and.b32  	%r449, %r442, %r416;
	not.b32 	%r450, %r442;
	and.b32  	%r451, %r391, %r450;
	or.b32  	%r452, %r449, %r451;
	ld.const.u32 	%r453, [_ZN6sha2561KE+64];
	add.s32 	%r454, %r452, %r366;
	add.s32 	%r455, %r454, %r448;
	add.s32 	%r456, %r455, %r453;
	add.s32 	%r457, %r456, 603979774;
	shf.l.wrap.b32 	%r458, %r443, %r443, 30;
	shf.l.wrap.b32 	%r459, %r443, %r443, 19;
	xor.b32  	%r460, %r458, %r459;
	shf.l.wrap.b32 	%r461, %r443, %r443, 10;
	xor.b32  	%r462, %r460, %r461;
	xor.b32  	%r463, %r417, %r392;
	and.b32  	%r464, %r443, %r463;
	and.b32  	%r465, %r417, %r392;
	xor.b32  	%r466, %r464, %r465;
	add.s32 	%r467, %r462, %r466;
	add.s32 	%r468, %r457, %r367;
	add.s32 	%r469, %r467, %r457;
	shf.l.wrap.b32 	%r470, %r468, %r468, 26;
	shf.l.wrap.b32 	%r471, %r468, %r468, 21;
	xor.b32  	%r472, %r470, %r471;
	shf.l.wrap.b32 	%r473, %r468, %r468, 7;
	xor.b32  	%r474, %r472, %r473;
	and.b32  	%r475, %r468, %r442;
	not.b32 	%r476, %r468;
	and.b32  	%r477, %r416, %r476;
	or.b32  	%r478, %r475, %r477;
	ld.const.u32 	%r479, [_ZN6sha2561KE+68];
	add.s32 	%r480, %r478, %r391;
	add.s32 	%r481, %r480, %r474;
	add.s32 	%r482, %r481, %r479;
	add.s32 	%r483, %r482, 547684350;
	shf.l.wrap.b32 	%r484, %r469, %r469, 30;
	shf.l.wrap.b32 	%r485, %r469, %r469, 19;
	xor.b32  	%r486, %r484, %r485;
	shf.l.wrap.b32 	%r487, %r469, %r469, 10;
	xor.b32  	%r488, %r486, %r487;
	xor.b32  	%r489, %r443, %r417;
	and.b32  	%r490, %r469, %r489;
	and.b32  	%r491, %r443, %r417;
	xor.b32  	%r492, %r490, %r491;
	add.s32 	%r493, %r488, %r492;
	add.s32 	%r494, %r483, %r392;
	add.s32 	%r495, %r493, %r483;
	shf.l.wrap.b32 	%r496, %r494, %r494, 26;
	shf.l.wrap.b32 	%r497, %r494, %r494, 21;
	xor.b32  	%r498, %r496, %r497;
	shf.l.wrap.b32 	%r499, %r494, %r494, 7;
	xor.b32  	%r500, %r498, %r499;
	and.b32  	%r501, %r494, %r468;
	not.b32 	%r502, %r494;
	and.b32  	%r503, %r442, %r502;
	or.b32  	%r504, %r501, %r503;
	ld.const.u32 	%r505, [_ZN6sha2561KE+72];
	add.s32 	%r506, %r504, %r416;
	add.s32 	%r507, %r506, %r500;
	add.s32 	%r508, %r507, %r505;
	add.s32 	%r509, %r508, 537406077;
	shf.l.wrap.b32 	%r510, %r495, %r495, 30;
	shf.l.wrap.b32 	%r511, %r495, %r495, 19;
	xor.b32  	%r512, %r510, %r511;
	shf.l.wrap.b32 	%r513, %r495, %r495, 10;
	xor.b32  	%r514, %r512, %r513;
	xor.b32  	%r515, %r469, %r443;
	and.b32  	%r516, %r495, %r515;
	and.b32  	%r517, %r469, %r443;
	xor.b32  	%r518, %r516, %r517;
	add.s32 	%r519, %r514, %r518;
	add.s32 	%r520, %r509, %r417;
	add.s32 	%r521, %r519, %r509;
	shf.l.wrap.b32 	%r522, %r520, %r520, 26;
	shf.l.wrap.b32 	%r523, %r520, %r520, 21;
	xor.b32  	%r524, %r522, %r523;
	shf.l.wrap.b32 	%r525, %r520, %r520, 7;
	xor.b32  	%r526, %r524, %r525;
	and.b32  	%r527, %r520, %r494;
	not.b32 	%r528, %r520;
	and.b32  	%r529, %r468, %r528;
	or.b32  	%r530, %r527, %r529;
	ld.const.u32 	%r531, [_ZN6sha2561KE+76];
	add.s32 	%r532, %r530, %r442;
	add.s32 	%r533, %r532, %r526;
	add.s32 	%r534, %r533, %r531;
	add.s32 	%r535, %r534, 589175;
	shf.l.wrap.b32 	%r536, %r521, %r521, 30;
	shf.l.wrap.b32 	%r537, %r521, %r521, 19;
	xor.b32  	%r538, %r536, %r537;
	shf.l.wrap.b32 	%r539, %r521, %r521, 10;
	xor.b32  	%r540, %r538, %r539;
	xor.b32  	%r541, %r495, %r469;
	and.b32  	%r542, %r521, %r541;
	and.b32  	%r543, %r495, %r469;
	xor.b32  	%r544, %r542, %r543;
	add.s32 	%r545, %r540, %r544;
	add.s32 	%r546, %r535, %r443;
	add.s32 	%r547, %r545, %r535;
	shf.l.wrap.b32 	%r548, %r546, %r546, 26;
	shf.l.wrap.b32 	%r549, %r546, %r546, 21;
	xor.b32  	%r550, %r548, %r549;
	shf.l.wrap.b32 	%r551, %r546, %r546, 7;
	xor.b32  	%r552, %r550, %r551;
	and.b32  	%r553, %r546, %r520;
	not.b32 	%r554, %r546;
	and.b32  	%r555, %r494, %r554;
	or.b32  	%r556, %r553, %r555;
	ld.const.u32 	%r557, [_ZN6sha2561KE+80];
	add.s32 	%r558, %r556, %r468;
	add.s32 	%r559, %r558, %r552;
	add.s32 	%r560, %r559, %r557;
	add.s32 	%r561, %r560, 813250061;
	shf.l.wrap.b32 	%r562, %r547, %r547, 30;
	shf.l.wrap.b32 	%r563, %r547, %r547, 19;
	xor.b32  	%r564, %r562, %r563;
	shf.l.wrap.b32 	%r565, %r547, %r547, 10;
	xor.b32  	%r566, %r564, %r565;
	xor.b32  	%r567, %r521, %r495;
	and.b32  	%r568, %r547, %r567;
	and.b32  	%r569, %r521, %r495;
	xor.b32  	%r570, %r568, %r569;
	add.s32 	%r571, %r566, %r570;
	add.s32 	%r572, %r561, %r469;
	add.s32 	%r573, %r571, %r561;
	shf.l.wrap.b32 	%r574, %r572, %r572, 26;
	shf.l.wrap.b32 	%r575, %r572, %r572, 21;
	xor.b32  	%r576, %r574, %r575;
	shf.l.wrap.b32 	%r577, %r572, %r572, 7;
	xor.b32  	%r578, %r576, %r577;
	and.b32  	%r579, %r572, %r546;
	not.b32 	%r580, %r572;
	and.b32  	%r581, %r520, %r580;
	or.b32  	%r582, %r579, %r581;
	ld.const.u32 	%r583, [_ZN6sha2561KE+84];
	add.s32 	%r584, %r582, %r494;
	add.s32 	%r585, %r584, %r578;
	add.s32 	%r586, %r585, %r583;
	add.s32 	%r587, %r586, -2129305032;
	shf.l.wrap.b32 	%r588, %r573, %r573, 30;
	shf.l.wrap.b32 	%r589, %r573, %r573, 19;
	xor.b32  	%r590, %r588, %r589;
	shf.l.wrap.b32 	%r591, %r573, %r573, 10;
	xor.b32  	%r592, %r590, %r591;
	xor.b32  	%r593, %r547, %r521;
	and.b32  	%r594, %r573, %r593;
	and.b32  	%r595, %r547, %r521;
	xor.b32  	%r596, %r594, %r595;
	add.s32 	%r597, %r592, %r596;
	add.s32 	%r598, %r587, %r495;
	add.s32 	%r599, %r597, %r587;
	shf.l.wrap.b32 	%r600, %r598, %r598, 26;
	shf.l.wrap.b32 	%r601, %r598, %r598, 21;
	xor.b32  	%r602, %r600, %r601;
	shf.l.wrap.b32 	%r603, %r598, %r598, 7;
	xor.b32  	%r604, %r602, %r603;
	and.b32  	%r605, %r598, %r572;
	not.b32 	%r606, %r598;
	and.b32  	%r607, %r546, %r606;
	or.b32  	%r608, %r605, %r607;
	ld.const.u32 	%r609, [_ZN6sha2561KE+88];
	add.s32 	%r610, %r608, %r520;
	add.s32 	%r611, %r610, %r604;
	add.s32 	%r612, %r611, %r609;
	add.s32 	%r613, %r612, -573890172;
	shf.l.wrap.b32 	%r614, %r599, %r599, 30;
	shf.l.wrap.b32 	%r615, %r599, %r599, 19;
	xor.b32  	%r616, %r614, %r615;
	shf.l.wrap.b32 	%r617, %r599, %r599, 10;
	xor.b32  	%r618, %r616, %r617;
	xor.b32  	%r619, %r573, %r547;
	and.b32  	%r620, %r599, %r619;
	and.b32  	%r621, %r573, %r547;
	xor.b32  	%r622, %r620, %r621;
	add.s32 	%r623, %r618, %r622;
	add.s32 	%r624, %r613, %r521;
	add.s32 	%r625, %r623, %r613;
	shf.l.wrap.b32 	%r626, %r624, %r624, 26;
	shf.l.wrap.b32 	%r627, %r624, %r624, 21;
	xor.b32  	%r628, %r626, %r627;
	shf.l.wrap.b32 	%r629, %r624, %r624, 7;
	xor.b32  	%r630, %r628, %r629;
	and.b32  	%r631, %r624, %r598;
	not.b32 	%r632, %r624;
	and.b32  	%r633, %r572, %r632;
	or.b32  	%r634, %r631, %r633;
	ld.const.u32 	%r635, [_ZN6sha2561KE+92];
	add.s32 	%r636, %r634, %r546;
	add.s32 	%r637, %r636, %r630;
	add.s32 	%r638, %r637, %r635;
	add.s32 	%r639, %r638, 1602901453;
	shf.l.wrap.b32 	%r640, %r625, %r625, 30;
	shf.l.wrap.b32 	%r641, %r625, %r625, 19;
	xor.b32  	%r642, %r640, %r641;
	shf.l.wrap.b32 	%r643, %r625, %r625, 10;
	xor.b32  	%r644, %r642, %r643;
	xor.b32  	%r645, %r599, %r573;
	and.b32  	%r646, %r625, %r645;
	and.b32  	%r647, %r599, %r573;
	xor.b32  	%r648, %r646, %r647;
	add.s32 	%r649, %r644, %r648;
	add.s32 	%r650, %r639, %r547;
	add.s32 	%r651, %r649, %r639;
	shf.l.wrap.b32 	%r652, %r650, %r650, 26;
	shf.l.wrap.b32 	%r653, %r650, %r650, 21;
	xor.b32  	%r654, %r652, %r653;
	shf.l.wrap.b32 	%r655, %r650, %r650, 7;
	xor.b32  	%r656, %r654, %r655;
	and.b32  	%r657, %r650, %r624;
	not.b32 	%r658, %r650;
	and.b32  	%r659, %r598, %r658;
	or.b32  	%r660, %r657, %r659;
	ld.const.u32 	%r661, [_ZN6sha2561KE+96];
	add.s32 	%r662, %r660, %r572;
	add.s32 	%r663, %r662, %r656;
	add.s32 	%r664, %r663, %r661;
	add.s32 	%r665, %r664, 350914450;
	shf.l.wrap.b32 	%r666, %r651, %r651, 30;
	shf.l.wrap.b32 	%r667, %r651, %r651, 19;
	xor.b32  	%r668, %r666, %r667;
	shf.l.wrap.b32 	%r669, %r651, %r651, 10;
	xor.b32  	%r670, %r668, %r669;
	xor.b32  	%r671, %r625, %r599;
	and.b32  	%r672, %r651, %r671;
	and.b32  	%r673, %r625, %r599;
	xor.b32  	%r674, %r672, %r673;
	add.s32 	%r675, %r670, %r674;
	add.s32 	%r676, %r665, %r573;
	add.s32 	%r677, %r675, %r665;
	shf.l.wrap.b32 	%r678, %r676, %r676, 26;
	shf.l.wrap.b32 	%r679, %r676, %r676, 21;
	xor.b32  	%r680, %r678, %r679;
	shf.l.wrap.b32 	%r681, %r676, %r676, 7;
	xor.b32  	%r682, %r680, %r681;
	and.b32  	%r683, %r676, %r650;
	not.b32 	%r684, %r676;
	and.b32  	%r685, %r624, %r684;
	or.b32  	%r686, %r683, %r685;
	ld.const.u32 	%r687, [_ZN6sha2561KE+100];
	add.s32 	%r688, %r686, %r598;
	add.s32 	%r689, %r688, %r682;
	add.s32 	%r690, %r689, %r687;
	add.s32 	%r691, %r690, -2142170850;
	shf.l.wrap.b32 	%r692, %r677, %r677, 30;
	shf.l.wrap.b32 	%r693, %r677, %r677, 19;
	xor.b32  	%r694, %r692, %r693;
	shf.l.wrap.b32 	%r695, %r677, %r677, 10;
	xor.b32  	%r696, %r694, %r695;
	xor.b32  	%r697, %r651, %r625;
	and.b32  	%r698, %r677, %r697;
	and.b32  	%r699, %r651, %r625;
	xor.b32  	%r700, %r698, %r699;
	add.s32 	%r701, %r696, %r700;
	add.s32 	%r702, %r691, %r599;
	add.s32 	%r703, %r701, %r691;
	shf.l.wrap.b32 	%r704, %r702, %r702, 26;
	shf.l.wrap.b32 	%r705, %r702, %r702, 21;
	xor.b32  	%r706, %r704, %r705;
	shf.l.wrap.b32 	%r707, %r702, %r702, 7;
	xor.b32  	%r708, %r706, %r707;
	and.b32  	%r709, %r702, %r676;
	not.b32 	%r710, %r702;
	and.b32  	%r711, %r650, %r710;
	or.b32  	%r712, %r709, %r711;
	ld.const.u32 	%r713, [_ZN6sha2561KE+104];
	add.s32 	%r714, %r712, %r624;
	add.s32 	%r715, %r714, %r708;
	add.s32 	%r716, %r715, %r713;
	add.s32 	%r717, %r716, 323448768;
	shf.l.wrap.b32 	%r718, %r703, %r703, 30;
	shf.l.wrap.b32 	%r719, %r703, %r703, 19;
	xor.b32  	%r720, %r718, %r719;
	shf.l.wrap.b32 	%r721, %r703, %r703, 10;
	xor.b32  	%r722, %r720, %r721;
	xor.b32  	%r723, %r677, %r651;
	and.b32  	%r724, %r703, %r723;
	and.b32  	%r725, %r677, %r651;
	xor.b32  	%r726, %r724, %r725;
	add.s32 	%r727, %r722, %r726;
	add.s32 	%r728, %r717, %r625;
	add.s32 	%r729, %r727, %r717;
	shf.l.wrap.b32 	%r730, %r728, %r728, 26;
	shf.l.wrap.b32 	%r731, %r728, %r728, 21;
	xor.b32  	%r732, %r730, %r731;
	shf.l.wrap.b32 	%r733, %r728, %r728, 7;
	xor.b32  	%r734, %r732, %r733;
	and.b32  	%r735, %r728, %r702;
	not.b32 	%r736, %r728;
	and.b32  	%r737, %r676, %r736;
	or.b32  	%r738, %r735, %r737;
	ld.const.u32 	%r739, [_ZN6sha2561KE+108];
	add.s32 	%r740, %r738, %r650;
	add.s32 	%r741, %r740, %r734;
	add.s32 	%r742, %r741, %r739;
	add.s32 	%r743, %r742, -620381581;
	shf.l.wrap.b32 	%r744, %r729, %r729, 30;
	shf.l.wrap.b32 	%r745, %r729, %r729, 19;
	xor.b32  	%r746, %r744, %r745;
	shf.l.wrap.b32 	%r747, %r729, %r729, 10;
	xor.b32  	%r748, %r746, %r747;
	xor.b32  	%r749, %r703, %r677;
	and.b32  	%r750, %r729, %r749;
	and.b32  	%r751, %r703, %r677;
	xor.b32  	%r752, %r750, %r751;
	add.s32 	%r753, %r748, %r752;
	add.s32 	%r754, %r743, %r651;
	add.s32 	%r755, %r753, %r743;
	shf.l.wrap.b32 	%r756, %r754, %r754, 26;
	shf.l.wrap.b32 	%r757, %r754, %r754, 21;
	xor.b32  	%r758, %r756, %r757;
	shf.l.wrap.b32 	%r759, %r754, %r754, 7;
	xor.b32  	%r760, %r758, %r759;
	and.b32  	%r761, %r754, %r728;
	not.b32 	%r762, %r754;
	and.b32  	%r763, %r702, %r762;
	or.b32  	%r764, %r761, %r763;
	ld.const.u32 	%r765, [_ZN6sha2561KE+112];
	add.s32 	%r766, %r764, %r676;
	add.s32 	%r767, %r766, %r760;
	add.s32 	%r768, %r767, %r765;
	add.s32 	%r769, %r768, -617464760;
	shf.l.wrap.b32 	%r770, %r755, %r755, 30;
	shf.l.wrap.b32 	%r771, %r755, %r755, 19;
	xor.b32  	%r772, %r770, %r771;
	shf.l.wrap.b32 	%r773, %r755, %r755, 10;
	xor.b32  	%r774, %r772, %r773;
	xor.b32  	%r775, %r729, %r703;
	and.b32  	%r776, %r755, %r775;
	and.b32  	%r777, %r729, %r703;
	xor.b32  	%r778, %r776, %r777;
	add.s32 	%r779, %r774, %r778;
	add.s32 	%r780, %r769, %r677;
	add.s32 	%r781, %r779, %r769;
	shf.l.wrap.b32 	%r782, %r780, %r780, 26;
	shf.l.wrap.b32 	%r783, %r780, %r780, 21;
	xor.b32  	%r784, %r782, %r783;
	shf.l.wrap.b32 	%r785, %r780, %r780, 7;
	xor.b32  	%r786, %r784, %r785;
	and.b32  	%r787, %r780, %r754;
	not.b32 	%r788, %r780;
	and.b32  	%r789, %r728, %r788;
	or.b32  	%r790, %r787, %r789;
	ld.const.u32 	%r791, [_ZN6sha2561KE+116];
	add.s32 	%r792, %r790, %r702;
	add.s32 	%r793, %r792, %r786;
	add.s32 	%r794, %r793, %r791;
	add.s32 	%r795, %r794, 1208776976;
	shf.l.wrap.b32 	%r796, %r781, %r781, 30;
	shf.l.wrap.b32 	%r797, %r781, %r781, 19;
	xor.b32  	%r798, %r796, %r797;
	shf.l.wrap.b32 	%r799, %r781, %r781, 10;
	xor.b32  	%r800, %r798, %r799;
	xor.b32  	%r801, %r755, %r729;
	and.b32  	%r802, %r781, %r801;
	and.b32  	%r803, %r755, %r729;
	xor.b32  	%r804, %r802, %r803;
	add.s32 	%r805, %r800, %r804;
	add.s32 	%r806, %r795, %r703;
	add.s32 	%r807, %r805, %r795;
	shf.l.wrap.b32 	%r808, %r806, %r806, 26;
	shf.l.wrap.b32 	%r809, %r806, %r806, 21;
	xor.b32  	%r810, %r808, %r809;
	shf.l.wrap.b32 	%r811, %r806, %r806, 7;
	xor.b32  	%r812, %r810, %r811;
	and.b32  	%r813, %r806, %r780;
	not.b32 	%r814, %r806;
	and.b32  	%r815, %r754, %r814;
	or.b32  	%r816, %r813, %r815;
	ld.const.u32 	%r817, [_ZN6sha2561KE+120];
	add.s32 	%r818, %r816, %r728;
	add.s32 	%r819, %r818, %r812;
	add.s32 	%r820, %r819, %r817;
	add.s32 	%r821, %r820, -915926944;
	shf.l.wrap.b32 	%r822, %r807, %r807, 30;
	shf.l.wrap.b32 	%r823, %r807, %r807, 19;
	xor.b32  	%r824, %r822, %r823;
	shf.l.wrap.b32 	%r825, %r807, %r807, 10;
	xor.b32  	%r826, %r824, %r825;
	xor.b32  	%r827, %r781, %r755;
	and.b32  	%r828, %r807, %r827;
	and.b32  	%r829, %r781, %r755;
	xor.b32  	%r830, %r828, %r829;
	add.s32 	%r831, %r826, %r830;
	add.s32 	%r832, %r821, %r729;
	add.s32 	%r833, %r831, %r821;
	shf.l.wrap.b32 	%r834, %r832, %r832, 26;
	shf.l.wrap.b32 	%r835, %r832, %r832, 21;
	xor.b32  	%r836, %r834, %r835;
	shf.l.wrap.b32 	%r837, %r832, %r832, 7;
	xor.b32  	%r838, %r836, %r837;
	and.b32  	%r839, %r832, %r806;
	not.b32 	%r840, %r832;
	and.b32  	%r841, %r780, %r840;
	or.b32  	%r842, %r839, %r841;
	ld.const.u32 	%r843, [_ZN6sha2561KE+124];
	add.s32 	%r844, %r842, %r754;
	add.s32 	%r845, %r844, %r838;
	add.s32 	%r846, %r845, %r843;
	add.s32 	%r847, %r846, -798343246;
	shf.l.wrap.b32 	%r848, %r833, %r833, 30;
	shf.l.wrap.b32 	%r849, %r833, %r833, 19;
	xor.b32  	%r850, %r848, %r849;
	shf.l.wrap.b32 	%r851, %r833, %r833, 10;
	xor.b32  	%r852, %r850, %r851;
	xor.b32  	%r853, %r807, %r781;
	and.b32  	%r854, %r833, %r853;
	and.b32  	%r855, %r807, %r781;
	xor.b32  	%r856, %r854, %r855;
	add.s32 	%r857, %r852, %r856;
	add.s32 	%r858, %r847, %r755;
	add.s32 	%r859, %r857, %r847;
	shf.l.wrap.b32 	%r860, %r858, %r858, 26;
	shf.l.wrap.b32 	%r861, %r858, %r858, 21;
	xor.b32  	%r862, %r860, %r861;
	shf.l.wrap.b32 	%r863, %r858, %r858, 7;
	xor.b32  	%r864, %r862, %r863;
	and.b32  	%r865, %r858, %r832;
	not.b32 	%r866, %r858;
	and.b32  	%r867, %r806, %r866;
	or.b32  	%r868, %r865, %r867;
	ld.const.u32 	%r869, [_ZN6sha2561KE+128];
	add.s32 	%r870, %r868, %r780;
	add.s32 	%r871, %r870, %r864;
	add.s32 	%r872, %r871, %r869;
	add.s32 	%r873, %r872, 1980339938;
	shf.l.wrap.b32 	%r874, %r859, %r859, 30;
	shf.l.wrap.b32 	%r875, %r859, %r859, 19;
	xor.b32  	%r876, %r874, %r875;
	shf.l.wrap.b32 	%r877, %r859, %r859, 10;
	xor.b32  	%r878, %r876, %r877;
	xor.b32  	%r879, %r833, %r807;
	and.b32  	%r880, %r859, %r879;
	and.b32  	%r881, %r833, %r807;
	xor.b32  	%r882, %r880, %r881;
	add.s32 	%r883, %r878, %r882;
	add.s32 	%r884, %r873, %r781;
	add.s32 	%r885, %r883, %r873;
	shf.l.wrap.b32 	%r886, %r884, %r884, 26;
	shf.l.wrap.b32 	%r887, %r884, %r884, 21;
	xor.b32  	%r888, %r886, %r887;
	shf.l.wrap.b32 	%r889, %r884, %r884, 7;
	xor.b32  	%r890, %r888, %r889;
	and.b32  	%r891, %r884, %r858;
	not.b32 	%r892, %r884;
	and.b32  	%r893, %r832, %r892;
	or.b32  	%r894, %r891, %r893;
	ld.const.u32 	%r895, [_ZN6sha2561KE+132];
	add.s32 	%r896, %r894, %r806;
	add.s32 	%r897, %r896, %r890;
	add.s32 	%r898, %r897, %r895;
	add.s32 	%r899, %r898, -2132413042;
	shf.l.wrap.b32 	%r900, %r885, %r885, 30;
	shf.l.wrap.b32 	%r901, %r885, %r885, 19;
	xor.b32  	%r902, %r900, %r901;
	shf.l.wrap.b32 	%r903, %r885, %r885, 10;
	xor.b32  	%r904, %r902, %r903;
	xor.b32  	%r905, %r859, %r833;
	and.b32  	%r906, %r885, %r905;
	and.b32  	%r907, %r859, %r833;
	xor.b32  	%r908, %r906, %r907;
	add.s32 	%r909, %r904, %r908;
	add.s32 	%r910, %r899, %r807;
	add.s32 	%r911, %r909, %r899;
	shf.l.wrap.b32 	%r912, %r910, %r910, 26;
	shf.l.wrap.b32 	%r913, %r910, %r910, 21;
	xor.b32  	%r914, %r912, %r913;
	shf.l.wrap.b32 	%r915, %r910, %r910, 7;
	xor.b32  	%r916, %r914, %r915;
	and.b32  	%r917, %r910, %r884;
	not.b32 	%r918, %r910;
	and.b32  	%r919, %r858, %r918;
	or.b32  	%r920, %r917, %r919;
	ld.const.u32 	%r921, [_ZN6sha2561KE+136];
	add.s32 	%r922, %r920, %r832;
	add.s32 	%r923, %r922, %r916;
	add.s32 	%r924, %r923, %r921;
	add.s32 	%r925, %r924, -971265306;
	shf.l.wrap.b32 	%r926, %r911, %r911, 30;
	shf.l.wrap.b32 	%r927, %r911, %r911, 19;
	xor.b32  	%r928, %r926, %r927;
	shf.l.wrap.b32 	%r929, %r911, %r911, 10;
	xor.b32  	%r930, %r928, %r929;
	xor.b32  	%r931, %r885, %r859;
	and.b32  	%r932, %r911, %r931;
	and.b32  	%r933, %r885, %r859;
	xor.b32  	%r934, %r932, %r933;
	add.s32 	%r935, %r930, %r934;
	add.s32 	%r936, %r925, %r833;
	add.s32 	%r937, %r935, %r925;
	shf.l.wrap.b32 	%r938, %r936, %r936, 26;
	shf.l.wrap.b32 	%r939, %r936, %r936, 21;
	xor.b32  	%r940, %r938, %r939;
	shf.l.wrap.b32 	%r941, %r936, %r936, 7;
	xor.b32  	%r942, %r940, %r941;
	and.b32  	%r943, %r936, %r910;
	not.b32 	%r944, %r936;
	and.b32  	%r945, %r884, %r944;
	or.b32  	%r946, %r943, %r945;
	ld.const.u32 	%r947, [_ZN6sha2561KE+140];
	add.s32 	%r948, %r946, %r858;
	add.s32 	%r949, %r948, %r942;
	add.s32 	%r950, %r949, %r947;
	add.s32 	%r951, %r950, 1904114565;
	shf.l.wrap.b32 	%r952, %r937, %r937, 30;
	shf.l.wrap.b32 	%r953, %r937, %r937, 19;
	xor.b32  	%r954, %r952, %r953;
	shf.l.wrap.b32 	%r955, %r937, %r937, 10;
	xor.b32  	%r956, %r954, %r955;
	xor.b32  	%r957, %r911, %r885;
	and.b32  	%r958, %r937, %r957;
	and.b32  	%r959, %r911, %r885;
	xor.b32  	%r960, %r958, %r959;
	add.s32 	%r961, %r956, %r960;
	add.s32 	%r962, %r951, %r859;
	add.s32 	%r963, %r961, %r951;
	shf.l.wrap.b32 	%r964, %r962, %r962, 26;
	shf.l.wrap.b32 	%r965, %r962, %r962, 21;
	xor.b32  	%r966, %r964, %r965;
	shf.l.wrap.b32 	%r967, %r962, %r962, 7;
	xor.b32  	%r968, %r966, %r967;
	and.b32  	%r969, %r962, %r936;
	not.b32 	%r970, %r962;
	and.b32  	%r971, %r910, %r970;
	or.b32  	%r972, %r969, %r971;
	ld.const.u32 	%r973, [_ZN6sha2561KE+144];
	add.s32 	%r974, %r972, %r884;
	add.s32 	%r975, %r974, %r968;
	add.s32 	%r976, %r975, %r973;
	add.s32 	%r977, %r976, 1381143303;
	shf.l.wrap.b32 	%r978, %r963, %r963, 30;
	shf.l.wrap.b32 	%r979, %r963, %r963, 19;
	xor.b32  	%r980, %r978, %r979;
	shf.l.wrap.b32 	%r981, %r963, %r963, 10;
	xor.b32  	%r982, %r980, %r981;
	xor.b32  	%r983, %r937, %r911;
	and.b32  	%r984, %r963, %r983;
	and.b32  	%r985, %r937, %r911;
	xor.b32  	%r986, %r984, %r985;
	add.s32 	%r987, %r982, %r986;
	add.s32 	%r988, %r977, %r885;
	add.s32 	%r989, %r987, %r977;
	shf.l.wrap.b32 	%r990, %r988, %r988, 26;
	shf.l.wrap.b32 	%r991, %r988, %r988, 21;
	xor.b32  	%r992, %r990, %r991;
	shf.l.wrap.b32 	%r993, %r988, %r988, 7;
	xor.b32  	%r994, %r992, %r993;
	and.b32  	%r995, %r988, %r962;
	not.b32 	%r996, %r988;
	and.b32  	%r997, %r936, %r996;
	or.b32  	%r998, %r995, %r997;
	ld.const.u32 	%r999, [_ZN6sha2561KE+148];
	add.s32 	%r1000, %r998, %r910;
	add.s32 	%r1001, %r1000, %r994;
	add.s32 	%r1002, %r1001, %r999;
	add.s32 	%r1003, %r1002, 395280551;
	shf.l.wrap.b32 	%r1004, %r989, %r989, 30;
	shf.l.wrap.b32 	%r1005, %r989, %r989, 19;
	xor.b32  	%r1006, %r1004, %r1005;
	shf.l.wrap.b32 	%r1007, %r989, %r989, 10;
	xor.b32  	%r1008, %r1006, %r1007;
	xor.b32  	%r1009, %r963, %r937;
	and.b32  	%r1010, %r989, %r1009;
	and.b32  	%r1011, %r963, %r937;
	xor.b32  	%r1012, %r1010, %r1011;
	add.s32 	%r1013, %r1008, %r1012;
	add.s32 	%r1014, %r1003, %r911;
	add.s32 	%r1015, %r1013, %r1003;
	shf.l.wrap.b32 	%r1016, %r1014, %r1014, 26;
	shf.l.wrap.b32 	%r1017, %r1014, %r1014, 21;
	xor.b32  	%r1018, %r1016, %r1017;
	shf.l.wrap.b32 	%r1019, %r1014, %r1014, 7;
	xor.b32  	%r1020, %r1018, %r1019;
	and.b32  	%r1021, %r1014, %r988;
	not.b32 	%r1022, %r1014;
	and.b32  	%r1023, %r962, %r1022;
	or.b32  	%r1024, %r1021, %r1023;
	ld.const.u32 	%r1025, [_ZN6sha2561KE+152];
	add.s32 	%r1026, %r1024, %r936;
	add.s32 	%r1027, %r1026, %r1020;
	add.s32 	%r1028, %r1027, %r1025;
	add.s32 	%r1029, %r1028, -831896851;
	shf.l.wrap.b32 	%r1030, %r1015, %r1015, 30;
	shf.l.wrap.b32 	%r1031, %r1015, %r1015, 19;
	xor.b32  	%r1032, %r1030, %r1031;
	shf.l.wrap.b32 	%r1033, %r1015, %r1015, 10;
	xor.b32  	%r1034, %r1032, %r1033;
	xor.b32  	%r1035, %r989, %r963;
	and.b32  	%r1036, %r1015, %r1035;
	and.b32  	%r1037, %r989, %r963;
	xor.b32  	%r1038, %r1036, %r1037;
	add.s32 	%r1039, %r1034, %r1038;
	add.s32 	%r1040, %r1029, %r937;
	add.s32 	%r1041, %r1039, %r1029;
	shf.l.wrap.b32 	%r1042, %r1040, %r1040, 26;
	shf.l.wrap.b32 	%r1043, %r1040, %r1040, 21;
	xor.b32  	%r1044, %r1042, %r1043;
	shf.l.wrap.b32 	%r1045, %r1040, %r1040, 7;
	xor.b32  	%r1046, %r1044, %r1045;
	and.b32  	%r1047, %r1040, %r1014;
	not.b32 	%r1048, %r1040;
	and.b32  	%r1049, %r988, %r1048;
	or.b32  	%r1050, %r1047, %r1049;
	ld.const.u32 	%r1051, [_ZN6sha2561KE+156];
	add.s32 	%r1052, %r1050, %r962;
	add.s32 	%r1053, %r1052, %r1046;
	add.s32 	%r1054, %r1053, %r1051;
	add.s32 	%r1055, %r1054, -1926858676;
	shf.l.wrap.b32 	%r1056, %r1041, %r1041, 30;
	shf.l.wrap.b32 	%r1057, %r1041, %r1041, 19;
	xor.b32  	%r1058, %r1056, %r1057;
	shf.l.wrap.b32 	%r1059, %r1041, %r1041, 10;
	xor.b32  	%r1060, %r1058, %r1059;
	xor.b32  	%r1061, %r1015, %r989;
	and.b32  	%r1062, %r1041, %r1061;
	and.b32  	%r1063, %r1015, %r989;
	xor.b32  	%r1064, %r1062, %r1063;
	add.s32 	%r1065, %r1060, %r1064;
	add.s32 	%r1066, %r1055, %r963;
	add.s32 	%r1067, %r1065, %r1055;
	shf.l.wrap.b32 	%r1068, %r1066, %r1066, 26;
	shf.l.wrap.b32 	%r1069, %r1066, %r1066, 21;
	xor.b32  	%r1070, %r1068, %r1069;
	shf.l.wrap.b32 	%r1071, %r1066, %r1066, 7;
	xor.b32  	%r1072, %r1070, %r1071;
	and.b32  	%r1073, %r1066, %r1040;
	not.b32 	%r1074, %r1066;
	and.b32  	%r1075, %r1014, %r1074;
	or.b32  	%r1076, %r1073, %r1075;
	ld.const.u32 	%r1077, [_ZN6sha2561KE+160];
	add.s32 	%r1078, %r1076, %r988;
	add.s32 	%r1079, %r1078, %r1072;
	add.s32 	%r1080, %r1079, %r1077;
	add.s32 	%r1081, %r1080, 1748394397;
	shf.l.wrap.b32 	%r1082, %r1067, %r1067, 30;
	shf.l.wrap.b32 	%r1083, %r1067, %r1067, 19;
	xor.b32  	%r1084, %r1082, %r1083;
	shf.l.wrap.b32 	%r1085, %r1067, %r1067, 10;
	xor.b32  	%r1086, %r1084, %r1085;
	xor.b32  	%r1087, %r1041, %r1015;
	and.b32  	%r1088, %r1067, %r1087;
	and.b32  	%r1089, %r1041, %r1015;
	xor.b32  	%r1090, %r1088, %r1089;
	add.s32 	%r1091, %r1086, %r1090;
	add.s32 	%r1092, %r1081, %r989;
	add.s32 	%r1093, %r1091, %r1081;
	shf.l.wrap.b32 	%r1094, %r1092, %r1092, 26;
	shf.l.wrap.b32 	%r1095, %r1092, %r1092, 21;
	xor.b32  	%r1096, %r1094, %r1095;
	shf.l.wrap.b32 	%r1097, %r1092, %r1092, 7;
	xor.b32  	%r1098, %r1096, %r1097;
	and.b32  	%r1099, %r1092, %r1066;
	not.b32 	%r1100, %r1092;
	and.b32  	%r1101, %r1040, %r1100;
	or.b32  	%r1102, %r1099, %r1101;
	ld.const.u32 	%r1103, [_ZN6sha2561KE+164];
	add.s32 	%r1104, %r1102, %r1014;
	add.s32 	%r1105, %r1104, %r1098;
	add.s32 	%r1106, %r1105, %r1103;
	add.s32 	%r1107, %r1106, -1825062237;
	shf.l.wrap.b32 	%r1108, %r1093, %r1093, 30;
	shf.l.wrap.b32 	%r1109, %r1093, %r1093, 19;
	xor.b32  	%r1110, %r1108, %r1109;
	shf.l.wrap.b32 	%r1111, %r1093, %r1093, 10;
	xor.b32  	%r1112, %r1110, %r1111;
	xor.b32  	%r1113, %r1067, %r1041;
	and.b32  	%r1114, %r1093, %r1113;
	and.b32  	%r1115, %r1067, %r1041;
	xor.b32  	%r1116, %r1114, %r1115;
	add.s32 	%r1117, %r1112, %r1116;
	add.s32 	%r1118, %r1107, %r1015;
	add.s32 	%r1119, %r1117, %r1107;
	shf.l.wrap.b32 	%r1120, %r1118, %r1118, 26;
	shf.l.wrap.b32 	%r1121, %r1118, %r1118, 21;
	xor.b32  	%r1122, %r1120, %r1121;
	shf.l.wrap.b32 	%r1123, %r1118, %r1118, 7;
	xor.b32  	%r1124, %r1122, %r1123;
	and.b32  	%r1125, %r1118, %r1092;
	not.b32 	%r1126, %r1118;
	and.b32  	%r1127, %r1066, %r1126;
	or.b32  	%r1128, %r1125, %r1127;
	ld.const.u32 	%r1129, [_ZN6sha2561KE+168];
	add.s32 	%r1130, %r1128, %r1040;
	add.s32 	%r1131, %r1130, %r1124;
	add.s32 	%r1132, %r1131, %r1129;
	add.s32 	%r1133, %r1132, 334973637;
	shf.l.wrap.b32 	%r1134, %r1119, %r1119, 30;
	shf.l.wrap.b32 	%r1135, %r1119, %r1119, 19;
	xor.b32  	%r1136, %r1134, %r1135;
	shf.l.wrap.b32 	%r1137, %r1119, %r1119, 10;
	xor.b32  	%r1138, %r1136, %r1137;
	xor.b32  	%r1139, %r1093, %r1067;
	and.b32  	%r1140, %r1119, %r1139;
	and.b32  	%r1141, %r1093, %r1067;
	xor.b32  	%r1142, %r1140, %r1141;
	add.s32 	%r1143, %r1138, %r1142;
	add.s32 	%r1144, %r1133, %r1041;
	add.s32 	%r1145, %r1143, %r1133;
	shf.l.wrap.b32 	%r1146, %r1144, %r1144, 26;
	shf.l.wrap.b32 	%r1147, %r1144, %r1144, 21;
	xor.b32  	%r1148, %r1146, %r1147;
	shf.l.wrap.b32 	%r1149, %r1144, %r1144, 7;
	xor.b32  	%r1150, %r1148, %r1149;
	and.b32  	%r1151, %r1144, %r1118;
	not.b32 	%r1152, %r1144;
	and.b32  	%r1153, %r1092, %r1152;
	or.b32  	%r1154, %r1151, %r1153;
	ld.const.u32 	%r1155, [_ZN6sha2561KE+172];
	add.s32 	%r1156, %r1154, %r1066;
	add.s32 	%r1157, %r1156, %r1150;
	add.s32 	%r1158, %r1157, %r1155;
	add.s32 	%r1159, %r1158, 1278990532;
	shf.l.wrap.b32 	%r1160, %r1145, %r1145, 30;
	shf.l.wrap.b32 	%r1161, %r1145, %r1145, 19;
	xor.b32  	%r1162, %r1160, %r1161;
	shf.l.wrap.b32 	%r1163, %r1145, %r1145, 10;
	xor.b32  	%r1164, %r1162, %r1163;
	xor.b32  	%r1165, %r1119, %r1093;
	and.b32  	%r1166, %r1145, %r1165;
	and.b32  	%r1167, %r1119, %r1093;
	xor.b32  	%r1168, %r1166, %r1167;
	add.s32 	%r1169, %r1164, %r1168;
	add.s32 	%r1170, %r1159, %r1067;
	add.s32 	%r1171, %r1169, %r1159;
	shf.l.wrap.b32 	%r1172, %r1170, %r1170, 26;
	shf.l.wrap.b32 	%r1173, %r1170, %r1170, 21;
	xor.b32  	%r1174, %r1172, %r1173;
	shf.l.wrap.b32 	%r1175, %r1170, %r1170, 7;
	xor.b32  	%r1176, %r1174, %r1175;
	and.b32  	%r1177, %r1170, %r1144;
	not.b32 	%r1178, %r1170;
	and.b32  	%r1179, %r1118, %r1178;
	or.b32  	%r1180, %r1177, %r1179;
	ld.const.u32 	%r1181, [_ZN6sha2561KE+176];
	add.s32 	%r1182, %r1180, %r1092;
	add.s32 	%r1183, %r1182, %r1176;
	add.s32 	%r1184, %r1183, %r1181;
	add.s32 	%r1185, %r1184, 1993742617;
	shf.l.wrap.b32 	%r1186, %r1171, %r1171, 30;
	shf.l.wrap.b32 	%r1187, %r1171, %r1171, 19;
	xor.b32  	%r1188, %r1186, %r1187;
	shf.l.wrap.b32 	%r1189, %r1171, %r1171, 10;
	xor.b32  	%r1190, %r1188, %r1189;
	xor.b32  	%r1191, %r1145, %r1119;
	and.b32  	%r1192, %r1171, %r1191;
	and.b32  	%r1193, %r1145, %r1119;
	xor.b32  	%r1194, %r1192, %r1193;
	add.s32 	%r1195, %r1190, %r1194;
	add.s32 	%r1196, %r1185, %r1093;
	add.s32 	%r1197, %r1195, %r1185;
	shf.l.wrap.b32 	%r1198, %r1196, %r1196, 26;
	shf.l.wrap.b32 	%r1199, %r1196, %r1196, 21;
	xor.b32  	%r1200, %r1198, %r1199;
	shf.l.wrap.b32 	%r1201, %r1196, %r1196, 7;
	xor.b32  	%r1202, %r1200, %r1201;
	and.b32  	%r1203, %r1196, %r1170;
	not.b32 	%r1204, %r1196;
	and.b32  	%r1205, %r1144, %r1204;
	or.b32  	%r1206, %r1203, %r1205;
	ld.const.u32 	%r1207, [_ZN6sha2561KE+180];
	add.s32 	%r1208, %r1206, %r1118;
	add.s32 	%r1209, %r1208, %r1202;
	add.s32 	%r1210, %r1209, %r1207;
	add.s32 	%r1211, %r1210, -1970782753;
	shf.l.wrap.b32 	%r1212, %r1197, %r1197, 30;
	shf.l.wrap.b32 	%r1213, %r1197, %r1197, 19;
	xor.b32  	%r1214, %r1212, %r1213;
	shf.l.wrap.b32 	%r1215, %r1197, %r1197, 10;
	xor.b32  	%r1216, %r1214, %r1215;
	xor.b32  	%r1217, %r1171, %r1145;
	and.b32  	%r1218, %r1197, %r1217;
	and.b32  	%r1219, %r1171, %r1145;
	xor.b32  	%r1220, %r1218, %r1219;
	add.s32 	%r1221, %r1216, %r1220;
	add.s32 	%r1222, %r1211, %r1119;
	add.s32 	%r1223, %r1221, %r1211;
	shf.l.wrap.b32 	%r1224, %r1222, %r1222, 26;
	shf.l.wrap.b32 	%r1225, %r1222, %r1222, 21;
	xor.b32  	%r1226, %r1224, %r1225;
	shf.l.wrap.b32 	%r1227, %r1222, %r1222, 7;
	xor.b32  	%r1228, %r1226, %r1227;
	and.b32  	%r1229, %r1222, %r1196;
	not.b32 	%r1230, %r1222;
	and.b32  	%r1231, %r1170, %r1230;
	or.b32  	%r1232, %r1229, %r1231;
	ld.const.u32 	%r1233, [_ZN6sha2561KE+184];
	add.s32 	%r1234, %r1232, %r1144;
	add.s32 	%r1235, %r1234, %r1228;
	add.s32 	%r1236, %r1235, %r1233;
	add.s32 	%r1237, %r1236, 377606262;
	shf.l.wrap.b32 	%r1238, %r1223, %r1223, 30;
	shf.l.wrap.b32 	%r1239, %r1223, %r1223, 19;
	xor.b32  	%r1240, %r1238, %r1239;
	shf.l.wrap.b32 	%r1241, %r1223, %r1223, 10;
	xor.b32  	%r1242, %r1240, %r1241;
	xor.b32  	%r1243, %r1197, %r1171;
	and.b32  	%r1244, %r1223, %r1243;
	and.b32  	%r1245, %r1197, %r1171;
	xor.b32  	%r1246, %r1244, %r1245;
	add.s32 	%r1247, %r1242, %r1246;
	add.s32 	%r1248, %r1237, %r1145;
	add.s32 	%r1249, %r1247, %r1237;
	shf.l.wrap.b32 	%r1250, %r1248, %r1248, 26;
	shf.l.wrap.b32 	%r1251, %r1248, %r1248, 21;
	xor.b32  	%r1252, %r1250, %r1251;
	shf.l.wrap.b32 	%r1253, %r1248, %r1248, 7;
	xor.b32  	%r1254, %r1252, %r1253;
	and.b32  	%r1255, %r1248, %r1222;
	not.b32 	%r1256, %r1248;
	and.b32  	%r1257, %r1196, %r1256;
	or.b32  	%r1258, %r1255, %r1257;
	ld.const.u32 	%r1259, [_ZN6sha2561KE+188];
	add.s32 	%r1260, %r1258, %r1170;
	add.s32 	%r1261, %r1260, %r1254;
	add.s32 	%r1262, %r1261, %r1259;
	add.s32 	%r1263, %r1262, 28111836;
	shf.l.wrap.b32 	%r1264, %r1249, %r1249, 30;
	shf.l.wrap.b32 	%r1265, %r1249, %r1249, 19;
	xor.b32  	%r1266, %r1264, %r1265;
	shf.l.wrap.b32 	%r1267, %r1249, %r1249, 10;
	xor.b32  	%r1268, %r1266, %r1267;
	xor.b32  	%r1269, %r1223, %r1197;
	and.b32  	%r1270, %r1249, %r1269;
	and.b32  	%r1271, %r1223, %r1197;
	xor.b32  	%r1272, %r1270, %r1271;
	add.s32 	%r1273, %r1268, %r1272;
	add.s32 	%r1274, %r1263, %r1171;
	add.s32 	%r1275, %r1273, %r1263;
	shf.l.wrap.b32 	%r1276, %r1274, %r1274, 26;
	shf.l.wrap.b32 	%r1277, %r1274, %r1274, 21;
	xor.b32  	%r1278, %r1276, %r1277;
	shf.l.wrap.b32 	%r1279, %r1274, %r1274, 7;
	xor.b32  	%r1280, %r1278, %r1279;
	and.b32  	%r1281, %r1274, %r1248;
	not.b32 	%r1282, %r1274;
	and.b32  	%r1283, %r1222, %r1282;
	or.b32  	%r1284, %r1281, %r1283;
	ld.const.u32 	%r1285, [_ZN6sha2561KE+192];
	add.s32 	%r1286, %r1284, %r1196;
	add.s32 	%r1287, %r1286, %r1280;
	add.s32 	%r1288, %r1287, %r1285;
	add.s32 	%r1289, %r1288, 1274058956;
	shf.l.wrap.b32 	%r1290, %r1275, %r1275, 30;
	shf.l.wrap.b32 	%r1291, %r1275, %r1275, 19;
	xor.b32  	%r1292, %r1290, %r1291;
	shf.l.wrap.b32 	%r1293, %r1275, %r1275, 10;
	xor.b32  	%r1294, %r1292, %r1293;
	xor.b32  	%r1295, %r1249, %r1223;
	and.b32  	%r1296, %r1275, %r1295;
	and.b32  	%r1297, %r1249, %r1223;
	xor.b32  	%r1298, %r1296, %r1297;
	add.s32 	%r1299, %r1294, %r1298;
	add.s32 	%r1300, %r1289, %r1197;
	add.s32 	%r1301, %r1299, %r1289;
	shf.l.wrap.b32 	%r1302, %r1300, %r1300, 26;
	shf.l.wrap.b32 	%r1303, %r1300, %r1300, 21;
	xor.b32  	%r1304, %r1302, %r1303;
	shf.l.wrap.b32 	%r1305, %r1300, %r1300, 7;
	xor.b32  	%r1306, %r1304, %r1305;
	and.b32  	%r1307, %r1300, %r1274;
	not.b32 	%r1308, %r1300;
	and.b32  	%r1309, %r1248, %r1308;
	or.b32  	%r1310, %r1307, %r1309;
	ld.const.u32 	%r1311, [_ZN6sha2561KE+196];
	add.s32 	%r1312, %r1310, %r1222;
	add.s32 	%r1313, %r1312, %r1306;
	add.s32 	%r1314, %r1313, %r1311;
	add.s32 	%r1315, %r1314, -1133895743;
	shf.l.wrap.b32 	%r1316, %r1301, %r1301, 30;
	shf.l.wrap.b32 	%r1317, %r1301, %r1301, 19;
	xor.b32  	%r1318, %r1316, %r1317;
	shf.l.wrap.b32 	%r1319, %r1301, %r1301, 10;
	xor.b32  	%r1320, %r1318, %r1319;
	xor.b32  	%r1321, %r1275, %r1249;
	and.b32  	%r1322, %r1301, %r1321;
	and.b32  	%r1323, %r1275, %r1249;
	xor.b32  	%r1324, %r1322, %r1323;
	add.s32 	%r1325, %r1320, %r1324;
	add.s32 	%r1326, %r1315, %r1223;
	add.s32 	%r1327, %r1325, %r1315;
	shf.l.wrap.b32 	%r1328, %r1326, %r1326, 26;
	shf.l.wrap.b32 	%r1329, %r1326, %r1326, 21;
	xor.b32  	%r1330, %r1328, %r1329;
	shf.l.wrap.b32 	%r1331, %r1326, %r1326, 7;
	xor.b32  	%r1332, %r1330, %r1331;
	and.b32  	%r1333, %r1326, %r1300;
	not.b32 	%r1334, %r1326;
	and.b32  	%r1335, %r1274, %r1334;
	or.b32  	%r1336, %r1333, %r1335;
	ld.const.u32 	%r1337, [_ZN6sha2561KE+200];
	add.s32 	%r1338, %r1336, %r1248;
	add.s32 	%r1339, %r1338, %r1332;
	add.s32 	%r1340, %r1339, %r1337;
	add.s32 	%r1341, %r1340, 200360994;
	shf.l.wrap.b32 	%r1342, %r1327, %r1327, 30;
	shf.l.wrap.b32 	%r1343, %r1327, %r1327, 19;
	xor.b32  	%r1344, %r1342, %r1343;
	shf.l.wrap.b32 	%r1345, %r1327, %r1327, 10;
	xor.b32  	%r1346, %r1344, %r1345;
	xor.b32  	%r1347, %r1301, %r1275;
	and.b32  	%r1348, %r1327, %r1347;
	and.b32  	%r1349, %r1301, %r1275;
	xor.b32  	%r1350, %r1348, %r1349;
	add.s32 	%r1351, %r1346, %r1350;
	add.s32 	%r1352, %r1341, %r1249;
	add.s32 	%r1353, %r1351, %r1341;
	shf.l.wrap.b32 	%r1354, %r1352, %r1352, 26;
	shf.l.wrap.b32 	%r1355, %r1352, %r1352, 21;
	xor.b32  	%r1356, %r1354, %r1355;
	shf.l.wrap.b32 	%r1357, %r1352, %r1352, 7;
	xor.b32  	%r1358, %r1356, %r1357;
	and.b32  	%r1359, %r1352, %r1326;
	not.b32 	%r1360, %r1352;
	and.b32  	%r1361, %r1300, %r1360;
	or.b32  	%r1362, %r1359, %r1361;
	ld.const.u32 	%r1363, [_ZN6sha2561KE+204];
	add.s32 	%r1364, %r1362, %r1274;
	add.s32 	%r1365, %r1364, %r1358;
	add.s32 	%r1366, %r1365, %r1363;
	add.s32 	%r1367, %r1366, -725898321;
	shf.l.wrap.b32 	%r1368, %r1353, %r1353, 30;
	shf.l.wrap.b32 	%r1369, %r1353, %r1353, 19;
	xor.b32  	%r1370, %r1368, %r1369;
	shf.l.wrap.b32 	%r1371, %r1353, %r1353, 10;
	xor.b32  	%r1372, %r1370, %r1371;
	xor.b32  	%r1373, %r1327, %r1301;
	and.b32  	%r1374, %r1353, %r1373;
	and.b32  	%r1375, %r1327, %r1301;
	xor.b32  	%r1376, %r1374, %r1375;
	add.s32 	%r1377, %r1372, %r1376;
	add.s32 	%r1378, %r1367, %r1275;
	add.s32 	%r1379, %r1377, %r1367;
	shf.l.wrap.b32 	%r1380, %r1378, %r1378, 26;
	shf.l.wrap.b32 	%r1381, %r1378, %r1378, 21;
	xor.b32  	%r1382, %r1380, %r1381;
	shf.l.wrap.b32 	%r1383, %r1378, %r1378, 7;
	xor.b32  	%r1384, %r1382, %r1383;
	and.b32  	%r1385, %r1378, %r1352;
	not.b32 	%r1386, %r1378;
	and.b32  	%r1387, %r1326, %r1386;
	or.b32  	%r1388, %r1385, %r1387;
	ld.const.u32 	%r1389, [_ZN6sha2561KE+208];
	add.s32 	%r1390, %r1388, %r1300;
	add.s32 	%r1391, %r1390, %r1384;
	add.s32 	%r1392, %r1391, %r1389;
	add.s32 	%r1393, %r1392, 342471859;
	shf.l.wrap.b32 	%r1394, %r1379, %r1379, 30;
	shf.l.wrap.b32 	%r1395, %r1379, %r1379, 19;
	xor.b32  	%r1396, %r1394, %r1395;
	shf.l.wrap.b32 	%r1397, %r1379, %r1379, 10;
	xor.b32  	%r1398, %r1396, %r1397;
	xor.b32  	%r1399, %r1353, %r1327;
	and.b32  	%r1400, %r1379, %r1399;
	and.b32  	%r1401, %r1353, %r1327;
	xor.b32  	%r1402, %r1400, %r1401;
	add.s32 	%r1403, %r1398, %r1402;
	add.s32 	%r1404, %r1393, %r1301;
	add.s32 	%r1405, %r1403, %r1393;
	shf.l.wrap.b32 	%r1406, %r1404, %r1404, 26;
	shf.l.wrap.b32 	%r1407, %r1404, %r1404, 21;
	xor.b32  	%r1408, %r1406, %r1407;
	shf.l.wrap.b32 	%r1409, %r1404, %r1404, 7;
	xor.b32  	%r1410, %r1408, %r1409;
	and.b32  	%r1411, %r1404, %r1378;
	not.b32 	%r1412, %r1404;
	and.b32  	%r1413, %r1352, %r1412;
	or.b32  	%r1414, %r1411, %r1413;
	ld.const.u32 	%r1415, [_ZN6sha2561KE+212];
	add.s32 	%r1416, %r1414, %r1326;
	add.s32 	%r1417, %r1416, %r1410;
	add.s32 	%r1418, %r1417, %r1415;
	add.s32 	%r1419, %r1418, 563314303;
	shf.l.wrap.b32 	%r1420, %r1405, %r1405, 30;
	shf.l.wrap.b32 	%r1421, %r1405, %r1405, 19;
	xor.b32  	%r1422, %r1420, %r1421;
	shf.l.wrap.b32 	%r1423, %r1405, %r1405, 10;
	xor.b32  	%r1424, %r1422, %r1423;
	xor.b32  	%r1425, %r1379, %r1353;
	and.b32  	%r1426, %r1405, %r1425;
	and.b32  	%r1427, %r1379, %r1353;
	xor.b32  	%r1428, %r1426, %r1427;
	add.s32 	%r1429, %r1424, %r1428;
	add.s32 	%r1430, %r1419, %r1327;
	add.s32 	%r1431, %r1429, %r1419;
	shf.l.wrap.b32 	%r1432, %r1430, %r1430, 26;
	shf.l.wrap.b32 	%r1433, %r1430, %r1430, 21;
	xor.b32  	%r1434, %r1432, %r1433;
	shf.l.wrap.b32 	%r1435, %r1430, %r1430, 7;
	xor.b32  	%r1436, %r1434, %r1435;
	and.b32  	%r1437, %r1430, %r1404;
	not.b32 	%r1438, %r1430;
	and.b32  	%r1439, %r1378, %r1438;
	or.b32  	%r1440, %r1437, %r1439;
	ld.const.u32 	%r1441, [_ZN6sha2561KE+216];
	add.s32 	%r1442, %r1440, %r1352;
	add.s32 	%r1443, %r1442, %r1436;
	add.s32 	%r1444, %r1443, %r1441;
	add.s32 	%r1445, %r1444, -745551283;
	shf.l.wrap.b32 	%r1446, %r1431, %r1431, 30;
	shf.l.wrap.b32 	%r1447, %r1431, %r1431, 19;
	xor.b32  	%r1448, %r1446, %r1447;
	shf.l.wrap.b32 	%r1449, %r1431, %r1431, 10;
	xor.b32  	%r1450, %r1448, %r1449;
	xor.b32  	%r1451, %r1405, %r1379;
	and.b32  	%r1452, %r1431, %r1451;
	and.b32  	%r1453, %r1405, %r1379;
	xor.b32  	%r1454, %r1452, %r1453;
	add.s32 	%r1455, %r1450, %r1454;
	add.s32 	%r1456, %r1445, %r1353;
	add.s32 	%r1457, %r1455, %r1445;
	shf.l.wrap.b32 	%r1458, %r1456, %r1456, 26;
	shf.l.wrap.b32 	%r1459, %r1456, %r1456, 21;
	xor.b32  	%r1460, %r1458, %r1459;
	shf.l.wrap.b32 	%r1461, %r1456, %r1456, 7;
	xor.b32  	%r1462, %r1460, %r1461;
	and.b32  	%r1463, %r1456, %r1430;
	not.b32 	%r1464, %r1456;
	and.b32  	%r1465, %r1404, %r1464;
	or.b32  	%r1466, %r1463, %r1465;
	ld.const.u32 	%r1467, [_ZN6sha2561KE+220];
	add.s32 	%r1468, %r1466, %r1378;
	add.s32 	%r1469, %r1468, %r1462;
	add.s32 	%r1470, %r1469, %r1467;
	add.s32 	%r1471, %r1470, 1505827897;
	shf.l.wrap.b32 	%r1472, %r1457, %r1457, 30;
	shf.l.wrap.b32 	%r1473, %r1457, %r1457, 19;
	xor.b32  	%r1474, %r1472, %r1473;
	shf.l.wrap.b32 	%r1475, %r1457, %r1457, 10;
	xor.b32  	%r1476, %r1474, %r1475;
	xor.b32  	%r1477, %r1431, %r1405;
	and.b32  	%r1478, %r1457, %r1477;
	and.b32  	%r1479, %r1431, %r1405;
	xor.b32  	%r1480, %r1478, %r1479;
	add.s32 	%r1481, %r1476, %r1480;
	add.s32 	%r1482, %r1471, %r1379;
	add.s32 	%r1483, %r1481, %r1471;
	shf.l.wrap.b32 	%r1484, %r1482, %r1482, 26;
	shf.l.wrap.b32 	%r1485, %r1482, %r1482, 21;
	xor.b32  	%r1486, %r1484, %r1485;
	shf.l.wrap.b32 	%r1487, %r1482, %r1482, 7;
	xor.b32  	%r1488, %r1486, %r1487;
	and.b32  	%r1489, %r1482, %r1456;
	not.b32 	%r1490, %r1482;
	and.b32  	%r1491, %r1430, %r1490;
	or.b32  	%r1492, %r1489, %r1491;
	ld.const.u32 	%r1493, [_ZN6sha2561KE+224];
	add.s32 	%r1494, %r1492, %r1404;
	add.s32 	%r1495, %r1494, %r1488;
	add.s32 	%r1496, %r1495, %r1493;
	add.s32 	%r1497, %r1496, -421223234;
	shf.l.wrap.b32 	%r1498, %r1483, %r1483, 30;
	shf.l.wrap.b32 	%r1499, %r1483, %r1483, 19;
	xor.b32  	%r1500, %r1498, %r1499;
	shf.l.wrap.b32 	%r1501, %r1483, %r1483, 10;
	xor.b32  	%r1502, %r1500, %r1501;
	xor.b32  	%r1503, %r1457, %r1431;
	and.b32  	%r1504, %r1483, %r1503;
	and.b32  	%r1505, %r1457, %r1431;
	xor.b32  	%r1506, %r1504, %r1505;
	add.s32 	%r1507, %r1502, %r1506;
	add.s32 	%r1508, %r1497, %r1405;
	add.s32 	%r1509, %r1507, %r1497;
	shf.l.wrap.b32 	%r1510, %r1508, %r1508, 26;
	shf.l.wrap.b32 	%r1511, %r1508, %r1508, 21;
	xor.b32  	%r1512, %r1510, %r1511;
	shf.l.wrap.b32 	%r1513, %r1508, %r1508, 7;
	xor.b32  	%r1514, %r1512, %r1513;
	and.b32  	%r1515, %r1508, %r1482;
	not.b32 	%r1516, %r1508;
	and.b32  	%r1517, %r1456, %r1516;
	or.b32  	%r1518, %r1515, %r1517;
	ld.const.u32 	%r1519, [_ZN6sha2561KE+228];
	add.s32 	%r1520, %r1518, %r1430;
	add.s32 	%r1521, %r1520, %r1514;
	add.s32 	%r1522, %r1521, %r1519;
	add.s32 	%r1523, %r1522, -1482735212;
	shf.l.wrap.b32 	%r1524, %r1509, %r1509, 30;
	shf.l.wrap.b32 	%r1525, %r1509, %r1509, 19;
	xor.b32  	%r1526, %r1524, %r1525;
	shf.l.wrap.b32 	%r1527, %r1509, %r1509, 10;
	xor.b32  	%r1528, %r1526, %r1527;
	xor.b32  	%r1529, %r1483, %r1457;
	and.b32  	%r1530, %r1509, %r1529;
	and.b32  	%r1531, %r1483, %r1457;
	xor.b32  	%r1532, %r1530, %r1531;
	add.s32 	%r1533, %r1528, %r1532;
	add.s32 	%r1534, %r1523, %r1431;
	add.s32 	%r1535, %r1533, %r1523;
	shf.l.wrap.b32 	%r1536, %r1534, %r1534, 26;
	shf.l.wrap.b32 	%r1537, %r1534, %r1534, 21;
	xor.b32  	%r1538, %r1536, %r1537;
	shf.l.wrap.b32 	%r1539, %r1534, %r1534, 7;
	xor.b32  	%r1540, %r1538, %r1539;
	and.b32  	%r1541, %r1534, %r1508;
	not.b32 	%r1542, %r1534;
	and.b32  	%r1543, %r1482, %r1542;
	or.b32  	%r1544, %r1541, %r1543;
	ld.const.u32 	%r1545, [_ZN6sha2561KE+232];
	add.s32 	%r1546, %r1544, %r1456;
	add.s32 	%r1547, %r1546, %r1540;
	add.s32 	%r1548, %r1547, %r1545;
	add.s32 	%r1549, %r1548, 651308194;
	shf.l.wrap.b32 	%r1550, %r1535, %r1535, 30;
	shf.l.wrap.b32 	%r1551, %r1535, %r1535, 19;
	xor.b32  	%r1552, %r1550, %r1551;
	shf.l.wrap.b32 	%r1553, %r1535, %r1535, 10;
	xor.b32  	%r1554, %r1552, %r1553;
	xor.b32  	%r1555, %r1509, %r1483;
	and.b32  	%r1556, %r1535, %r1555;
	and.b32  	%r1557, %r1509, %r1483;
	xor.b32  	%r1558, %r1556, %r1557;
	add.s32 	%r1559, %r1554, %r1558;
	add.s32 	%r1560, %r1549, %r1457;
	add.s32 	%r1561, %r1559, %r1549;
	shf.l.wrap.b32 	%r1562, %r1560, %r1560, 26;
	shf.l.wrap.b32 	%r1563, %r1560, %r1560, 21;
	xor.b32  	%r1564, %r1562, %r1563;
	shf.l.wrap.b32 	%r1565, %r1560, %r1560, 7;
	xor.b32  	%r1566, %r1564, %r1565;
	and.b32  	%r1567, %r1560, %r1534;
	not.b32 	%r1568, %r1560;
	and.b32  	%r1569, %r1508, %r1568;
	or.b32  	%r1570, %r1567, %r1569;
	ld.const.u32 	%r1571, [_ZN6sha2561KE+236];
	add.s32 	%r1572, %r1570, %r1482;
	add.s32 	%r1573, %r1572, %r1566;
	add.s32 	%r1574, %r1573, %r1571;
	add.s32 	%r1575, %r1574, 1676140807;
	shf.l.wrap.b32 	%r1576, %r1561, %r1561, 30;
	shf.l.wrap.b32 	%r1577, %r1561, %r1561, 19;
	xor.b32  	%r1578, %r1576, %r1577;
	shf.l.wrap.b32 	%r1579, %r1561, %r1561, 10;
	xor.b32  	%r1580, %r1578, %r1579;
	xor.b32  	%r1581, %r1535, %r1509;
	and.b32  	%r1582, %r1561, %r1581;
	and.b32  	%r1583, %r1535, %r1509;
	xor.b32  	%r1584, %r1582, %r1583;
	add.s32 	%r1585, %r1580, %r1584;
	add.s32 	%r1586, %r1575, %r1483;
	add.s32 	%r1587, %r1585, %r1575;
	shf.l.wrap.b32 	%r1588, %r1586, %r1586, 26;
	shf.l.wrap.b32 	%r1589, %r1586, %r1586, 21;
	xor.b32  	%r1590, %r1588, %r1589;
	shf.l.wrap.b32 	%r1591, %r1586, %r1586, 7;
	xor.b32  	%r1592, %r1590, %r1591;
	and.b32  	%r1593, %r1586, %r1560;
	not.b32 	%r1594, %r1586;
	and.b32  	%r1595, %r1534, %r1594;
	or.b32  	%r1596, %r1593, %r1595;
	ld.const.u32 	%r1597, [_ZN6sha2561KE+240];
	add.s32 	%r1598, %r1596, %r1508;
	add.s32 	%r1599, %r1598, %r1592;
	add.s32 	%r1600, %r1599, %r1597;
	add.s32 	%r1601, %r1600, -1922404302;
	shf.l.wrap.b32 	%r1602, %r1587, %r1587, 30;
	shf.l.wrap.b32 	%r1603, %r1587, %r1587, 19;
	xor.b32  	%r1604, %r1602, %r1603;
	shf.l.wrap.b32 	%r1605, %r1587, %r1587, 10;
	xor.b32  	%r1606, %r1604, %r1605;
	xor.b32  	%r1607, %r1561, %r1535;
	and.b32  	%r1608, %r1587, %r1607;
	and.b32  	%r1609, %r1561, %r1535;
	xor.b32  	%r1610, %r1608, %r1609;
	add.s32 	%r1611, %r1606, %r1610;
	add.s32 	%r1612, %r1601, %r1509;
	add.s32 	%r1613, %r1611, %r1601;
	shf.l.wrap.b32 	%r1614, %r1612, %r1612, 26;
	shf.l.wrap.b32 	%r1615, %r1612, %r1612, 21;
	xor.b32  	%r1616, %r1614, %r1615;
	shf.l.wrap.b32 	%r1617, %r1612, %r1612, 7;
	xor.b32  	%r1618, %r1616, %r1617;
	and.b32  	%r1619, %r1612, %r1586;
	not.b32 	%r1620, %r1612;
	and.b32  	%r1621, %r1560, %r1620;
	or.b32  	%r1622, %r1619, %r1621;
	ld.const.u32 	%r1623, [_ZN6sha2561KE+244];
	add.s32 	%r1624, %r1622, %r1534;
	add.s32 	%r1625, %r1624, %r1618;
	add.s32 	%r1626, %r1625, %r1623;
	add.s32 	%r1627, %r1626, 95709361;
	shf.l.wrap.b32 	%r1628, %r1613, %r1613, 30;
	shf.l.wrap.b32 	%r1629, %r1613, %r1613, 19;
	xor.b32  	%r1630, %r1628, %r1629;
	shf.l.wrap.b32 	%r1631, %r1613, %r1613, 10;
	xor.b32  	%r1632, %r1630, %r1631;
	xor.b32  	%r1633, %r1587, %r1561;
	and.b32  	%r1634, %r1613, %r1633;
	and.b32  	%r1635, %r1587, %r1561;
	xor.b32  	%r1636, %r1634, %r1635;
	add.s32 	%r1637, %r1632, %r1636;
	add.s32 	%r1638, %r1627, %r1535;
	add.s32 	%r1639, %r1637, %r1627;
	shf.l.wrap.b32 	%r1640, %r1638, %r1638, 26;
	shf.l.wrap.b32 	%r1641, %r1638, %r1638, 21;
	xor.b32  	%r1642, %r1640, %r1641;
	shf.l.wrap.b32 	%r1643, %r1638, %r1638, 7;
	xor.b32  	%r1644, %r1642, %r1643;
	and.b32  	%r1645, %r1638, %r1612;
	not.b32 	%r1646, %r1638;
	and.b32  	%r1647, %r1586, %r1646;
	or.b32  	%r1648, %r1645, %r1647;
	ld.const.u32 	%r1649, [_ZN6sha2561KE+248];
	add.s32 	%r1650, %r1648, %r1560;
	add.s32 	%r1651, %r1650, %r1644;
	add.s32 	%r1652, %r1651, %r1649;
	add.s32 	%r1653, %r1652, 1799422506;
	shf.l.wrap.b32 	%r1654, %r1639, %r1639, 30;
	shf.l.wrap.b32 	%r1655, %r1639, %r1639, 19;
	xor.b32  	%r1656, %r1654, %r1655;
	shf.l.wrap.b32 	%r1657, %r1639, %r1639, 10;
	xor.b32  	%r1658, %r1656, %r1657;
	xor.b32  	%r1659, %r1613, %r1587;
	and.b32  	%r1660, %r1639, %r1659;
	and.b32  	%r1661, %r1613, %r1587;
	xor.b32  	%r1662, %r1660, %r1661;
	add.s32 	%r1663, %r1658, %r1662;
	add.s32 	%r1664, %r1653, %r1561;
	add.s32 	%r1665, %r1663, %r1653;
	shf.l.wrap.b32 	%r1666, %r1664, %r1664, 26;
	shf.l.wrap.b32 	%r1667, %r1664, %r1664, 21;
	xor.b32  	%r1668, %r1666, %r1667;
	shf.l.wrap.b32 	%r1669, %r1664, %r1664, 7;
	xor.b32  	%r1670, %r1668, %r1669;
	and.b32  	%r1671, %r1664, %r1638;
	not.b32 	%r1672, %r1664;
	and.b32  	%r1673, %r1612, %r1672;
	or.b32  	%r1674, %r1671, %r1673;
	ld.const.u32 	%r1675, [_ZN6sha2561KE+252];
	add.s32 	%r1676, %r1674, %r1586;
	add.s32 	%r1677, %r1676, %r1670;
	add.s32 	%r1678, %r1677, %r1675;
	add.s32 	%r1679, %r1678, 1505511652;
	shf.l.wrap.b32 	%r1680, %r1665, %r1665, 30;
	shf.l.wrap.b32 	%r1681, %r1665, %r1665, 19;
	xor.b32  	%r1682, %r1680, %r1681;
	shf.l.wrap.b32 	%r1683, %r1665, %r1665, 10;
	xor.b32  	%r1684, %r1682, %r1683;
	xor.b32  	%r1685, %r1639, %r1613;
	and.b32  	%r1686, %r1665, %r1685;
	and.b32  	%r1687, %r1639, %r1613;
	xor.b32  	%r1688, %r1686, %r1687;
	add.s32 	%r1689, %r1684, %r1688;
	add.s32 	%r1690, %r1679, %r1587;
	add.s32 	%r1691, %r1689, %r1679;
	add.s32 	%r1692, %r1691, 1779033703;
	add.s32 	%r1693, %r1665, -1150833019;
	add.s32 	%r1694, %r1639, 1013904242;
	add.s32 	%r1695, %r1613, -1521486534;
	add.s32 	%r1696, %r1690, 1359893119;
	add.s32 	%r1697, %r1664, -1694144372;
	add.s32 	%r1698, %r1638, 528734635;
	add.s32 	%r1699, %r1612, 1541459225;
	prmt.b32 	%r1700, %r1692, 0, 291;
	prmt.b32 	%r1701, %r1693, 0, 291;
	prmt.b32 	%r1702, %r1694, 0, 291;
	prmt.b32 	%r1703, %r1695, 0, 291;
	st.local.v4.u32 	[%rd1], {%r1700, %r1701, %r1702, %r1703};
	prmt.b32 	%r1704, %r1696, 0, 291;
	prmt.b32 	%r1705, %r1697, 0, 291;
	prmt.b32 	%r1706, %r1698, 0, 291;
	prmt.b32 	%r1707, %r1699, 0, 291;
	st.local.v4.u32 	[%rd1+16], {%r1704, %r1705, %r1706, %r1707};
	mov.b32 	%r1708, 3;
	mov.b32 	%r1709, 2;
	mov.b32 	%r1710, 1;
	mov.b32 	%r1711, 0;
	st.local.v4.u32 	[%rd23], {%r1711, %r1710, %r1709, %r1708};
	mov.b32 	%r1712, 7;
	mov.b32 	%r1713, 6;
	mov.b32 	%r1714, 5;
	mov.b32 	%r1715, 4;
	st.local.v4.u32 	[%rd23+16], {%r1715, %r1714, %r1713, %r1712};
	mov.b32 	%r1716, 11;
	mov.b32 	%r1717, 10;
	mov.b32 	%r1718, 9;
	mov.b32 	%r1719, 8;
	st.local.v4.u32 	[%rd23+32], {%r1719, %r1718, %r1717, %r1716};
	mov.b32 	%r1720, 15;
	mov.b32 	%r1721, 14;
	mov.b32 	%r1722, 13;
	mov.b32 	%r1723, 12;
	st.local.v4.u32 	[%rd23+48], {%r1723, %r1722, %r1721, %r1720};
	st.local.v4.u32 	[%rd23+64], {%r1712, %r1715, %r1722, %r1710};
	st.local.v4.u32 	[%rd23+80], {%r1717, %r1713, %r1720, %r1708};
	st.local.v4.u32 	[%rd23+96], {%r1723, %r1711, %r1718, %r1714};
	st.local.v4.u32 	[%rd23+112], {%r1709, %r1721, %r1716, %r1719};
	st.local.v4.u32 	[%rd23+128], {%r1708, %r1717, %r1721, %r1715};
	st.local.v4.u32 	[%rd23+144], {%r1718, %r1720, %r1719, %r1710};
	st.local.v4.u32 	[%rd23+160], {%r1709, %r1712, %r1711, %r1713};
	st.local.v4.u32 	[%rd23+176], {%r1722, %r1716, %r1714, %r1723};
	st.local.v4.u32 	[%rd23+192], {%r1710, %r1718, %r1716, %r1717};
	st.local.v4.u32 	[%rd23+208], {%r1711, %r1719, %r1723, %r1715};
	st.local.v4.u32 	[%rd23+224], {%r1722, %r1708, %r1712, %r1720};
	st.local.v4.u32 	[%rd23+240], {%r1721, %r1714, %r1713, %r1709};
	st.local.v4.u32 	[%rd23+256], {%r1715, %r1711, %r1714, %r1718};
	st.local.v4.u32 	[%rd23+272], {%r1712, %r1723, %r1709, %r1717};
	st.local.v4.u32 	[%rd23+288], {%r1721, %r1710, %r1708, %r1719};
	st.local.v4.u32 	[%rd23+304], {%r1716, %r1713, %r1720, %r1722};
	st.local.v4.u32 	[%rd25], {%r1714, %r1721, %r1712, %r1711};
	st.local.v4.u32 	[%rd25+16], {%r1718, %r1709, %r1716, %r1715};
	st.local.v4.u32 	[%rd25+32], {%r1722, %r1713, %r1720, %r1719};
	st.local.v4.u32 	[%rd25+48], {%r1710, %r1717, %r1708, %r1723};
	st.local.v4.u32 	[%rd25+64], {%r1713, %r1716, %r1708, %r1712};
	st.local.v4.u32 	[%rd25+80], {%r1711, %r1722, %r1714, %r1717};
	st.local.v4.u32 	[%rd25+96], {%r1721, %r1720, %r1719, %r1723};
	st.local.v4.u32 	[%rd25+112], {%r1715, %r1718, %r1710, %r1709};
	st.local.v4.u32 	[%rd25+128], {%r1720, %r1714, %r1710, %r1708};
	st.local.v4.u32 	[%rd25+144], {%r1712, %r1721, %r1713, %r1718};
	st.local.v4.u32 	[%rd25+160], {%r1716, %r1719, %r1723, %r1709};
	st.local.v4.u32 	[%rd25+176], {%r1717, %r1711, %r1722, %r1715};
	st.local.v4.u32 	[%rd25+192], {%r1719, %r1713, %r1715, %r1710};
	st.local.v4.u32 	[%rd25+208], {%r1708, %r1716, %r1720, %r1711};
	st.local.v4.u32 	[%rd25+224], {%r1714, %r1723, %r1709, %r1722};
	st.local.v4.u32 	[%rd25+240], {%r1718, %r1712, %r1717, %r1721};
	st.local.v4.u32 	[%rd25+256], {%r1723, %r1720, %r1717, %r1715};
	st.local.v4.u32 	[%rd25+272], {%r1710, %r1714, %r1719, %r1712};
	st.local.v4.u32 	[%rd25+288], {%r1713, %r1709, %r1722, %r1721};
	st.local.v4.u32 	[%rd25+304], {%r1711, %r1708, %r1718, %r1716};
	st.local.v4.u32 	[%rd27], {%r1716, %r1721, %r1720, %r1723};
	st.local.v4.u32 	[%rd27+16], {%r1714, %r1719, %r1712, %r1718};
	st.local.v4.u32 	[%rd27+32], {%r1716, %r1722, %r1721, %r1720};
	st.local.v4.u32 	[%rd27+48], {%r1713, %r1712, %r1718, %r1719};
	st.local.v4.u32 	[%rd27+64], {%r1712, %r1713, %r1719, %r1722};
	st.local.v4.u32 	[%rd27+80], {%r1716, %r1718, %r1712, %r1720};
	st.local.v4.u32 	[%rd27+96], {%r1712, %r1723, %r1720, %r1718};
	st.local.v4.u32 	[%rd27+112], {%r1716, %r1712, %r1722, %r1723};
	st.local.v4.u32 	[%rd27+128], {%r1716, %r1722, %r1713, %r1712};
	st.local.v4.u32 	[%rd27+144], {%r1721, %r1718, %r1722, %r1720};
	st.local.v4.u32 	[%rd27+160], {%r1721, %r1719, %r1722, %r1713};
	st.local.v4.u32 	[%rd27+176], {%r1714, %r1723, %r1712, %r1714};
	st.local.v4.u32 	[%rd27+192], {%r1716, %r1723, %r1721, %r1720};
	st.local.v4.u32 	[%rd27+208], {%r1721, %r1720, %r1718, %r1719};
	st.local.v4.u32 	[%rd27+224], {%r1718, %r1721, %r1714, %r1713};
	st.local.v4.u32 	[%rd27+240], {%r1719, %r1713, %r1714, %r1723};
	st.local.v4.u32 	[%rd27+256], {%r1718, %r1720, %r1714, %r1716};
	st.local.v4.u32 	[%rd27+272], {%r1713, %r1719, %r1722, %r1723};
	st.local.v4.u32 	[%rd27+288], {%r1714, %r1723, %r1722, %r1721};
	st.local.v4.u32 	[%rd27+304], {%r1716, %r1719, %r1714, %r1713};
	st.local.v4.u32 	[%rd29], {%r1719, %r1718, %r1718, %r1716};
	st.local.v4.u32 	[%rd29+16], {%r1722, %r1720, %r1720, %r1714};
	st.local.v4.u32 	[%rd29+32], {%r1712, %r1712, %r1719, %r1716};
	st.local.v4.u32 	[%rd29+48], {%r1721, %r1721, %r1723, %r1713};
	st.local.v4.u32 	[%rd29+64], {%r1718, %r1722, %r1720, %r1712};
	st.local.v4.u32 	[%rd29+80], {%r1723, %r1719, %r1718, %r1716};
	st.local.v4.u32 	[%rd29+96], {%r1712, %r1712, %r1723, %r1712};
	st.local.v4.u32 	[%rd29+112], {%r1713, %r1720, %r1722, %r1716};
	st.local.v4.u32 	[%rd29+128], {%r1718, %r1712, %r1720, %r1716};
	st.local.v4.u32 	[%rd29+144], {%r1719, %r1713, %r1713, %r1721};
	st.local.v4.u32 	[%rd29+160], {%r1723, %r1722, %r1714, %r1721};
	st.local.v4.u32 	[%rd29+176], {%r1722, %r1722, %r1712, %r1714};
	st.local.v4.u32 	[%rd29+192], {%r1720, %r1714, %r1719, %r1716};
	st.local.v4.u32 	[%rd29+208], {%r1721, %r1721, %r1713, %r1721};
	st.local.v4.u32 	[%rd29+224], {%r1713, %r1718, %r1723, %r1718};
	st.local.v4.u32 	[%rd29+240], {%r1723, %r1714, %r1720, %r1719};
	st.local.v4.u32 	[%rd29+256], {%r1719, %r1714, %r1723, %r1718};
	st.local.v4.u32 	[%rd29+272], {%r1723, %r1714, %r1721, %r1713};
	st.local.v4.u32 	[%rd29+288], {%r1719, %r1722, %r1713, %r1714};
	st.local.v4.u32 	[%rd29+304], {%r1720, %r1722, %r1716, %r1716};
	st.local.u32 	[%rd2], %r1711;
	mov.b32 	%r1724, 1518500249;
	st.local.u32 	[%rd2+4], %r1724;
	mov.b32 	%r1725, 1859775393;
	st.local.u32 	[%rd2+8], %r1725;
	mov.b32 	%r1726, -1894007588;
	st.local.u32 	[%rd2+12], %r1726;
	mov.b32 	%r1727, -1454113458;
	st.local.u32 	[%rd2+16], %r1727;
	mov.b32 	%r1728, 1352829926;
	st.local.u32 	[%rd3], %r1728;
	mov.b32 	%r1729, 1548603684;
	st.local.u32 	[%rd3+4], %r1729;
	mov.b32 	%r1730, 1836072691;
	st.local.u32 	[%rd3+8], %r1730;
	mov.b32 	%r1731, 2053994217;
	st.local.u32 	[%rd3+12], %r1731;
	st.local.u32 	[%rd3+16], %r1711;
	add.s64 	%rd49, %rd29, 4;
	add.s64 	%rd48, %rd25, 4;
	add.s64 	%rd47, %rd27, 4;
	add.s64 	%rd46, %rd23, 4;
	mov.b32 	%r1820, -1009589776;
	mov.b32 	%r1819, 271733878;
	mov.b32 	%r1818, -1732584194;
	mov.b32 	%r1817, -271733879;
	mov.b32 	%r1825, 1732584193;
	mov.b32 	%r1816, -80;
	mov.u32 	%r1821, %r1817;
	mov.u32 	%r1822, %r1818;
	mov.u32 	%r1823, %r1819;
	mov.u32 	%r1824, %r1820;
	mov.u32 	%r1826, %r1825;
$L__BB0_2:
	mov.u32 	%r7, %r1826;
	mov.u32 	%r2, %r1825;
	mov.u32 	%r11, %r1824;
	mov.u32 	%r1826, %r1823;
	mov.u32 	%r9, %r1822;
	mov.u32 	%r8, %r1821;
	mov.u32 	%r6, %r1820;
	mov.u32 	%r1825, %r1819;
	mov.u32 	%r4, %r1818;
	mov.u32 	%r3, %r1817;
	add.s32 	%r12, %r1816, 80;
	setp.gt.u32 	%p2, %r12, 15;
	@%p2 bra 	$L__BB0_4;
	xor.b32  	%r1741, %r4, %r1825;
	xor.b32  	%r1827, %r1741, %r3;
	bra.uni 	$L__BB0_11;
$L__BB0_4:
	setp.gt.u32 	%p3, %r12, 31;
	@%p3 bra 	$L__BB0_6;
	and.b32  	%r1738, %r3, %r4;
	not.b32 	%r1739, %r3;
	and.b32  	%r1740, %r1825, %r1739;
	or.b32  	%r1827, %r1738, %r1740;
	bra.uni 	$L__BB0_11;
$L__BB0_6:
	setp.gt.u32 	%p4, %r12, 47;
	@%p4 bra 	$L__BB0_8;
	not.b32 	%r1736, %r4;
	or.b32  	%r1737, %r3, %r1736;
	xor.b32  	%r1827, %r1737, %r1825;
	bra.uni 	$L__BB0_11;
$L__BB0_8:
	setp.gt.u32 	%p5, %r12, 63;
	@%p5 bra 	$L__BB0_10;
	and.b32  	%r1733, %r3, %r1825;
	not.b32 	%r1734, %r1825;
	and.b32  	%r1735, %r4, %r1734;
	or.b32  	%r1827, %r1733, %r1735;
	bra.uni 	$L__BB0_11;
$L__BB0_10:
	xor.b32  	%r1732, %r4, %r1825;
	xor.b32  	%r1827, %r1732, %r3;
$L__BB0_11:
	add.s32 	%r1742, %r1827, %r2;
	ld.local.u32 	%r1743, [%rd46+-4];
	mul.wide.s32 	%rd30, %r1743, 4;
	add.s64 	%rd31, %rd1, %rd30;
	ld.local.u32 	%r1744, [%rd31];
	add.s32 	%r1745, %r1744, %r1742;
	shr.u32 	%r1746, %r12, 4;
	mul.wide.u32 	%rd32, %r1746, 4;
	add.s64 	%rd33, %rd2, %rd32;
	ld.local.u32 	%r19, [%rd33];
	add.s32 	%r1747, %r1745, %r19;
	ld.local.u32 	%r1748, [%rd47+-4];
	shf.l.wrap.b32 	%r1749, %r1747, %r1747, %r1748;
	add.s32 	%r1818, %r1749, %r6;
	shf.l.wrap.b32 	%r1820, %r4, %r4, 10;
	@%p2 bra 	$L__BB0_13;
	xor.b32  	%r1759, %r9, %r1826;
	xor.b32  	%r1828, %r1759, %r8;
	bra.uni 	$L__BB0_20;
$L__BB0_13:
	setp.gt.u32 	%p7, %r12, 31;
	@%p7 bra 	$L__BB0_15;
	and.b32  	%r1756, %r8, %r1826;
	not.b32 	%r1757, %r1826;
	and.b32  	%r1758, %r9, %r1757;
	or.b32  	%r1828, %r1756, %r1758;
	bra.uni 	$L__BB0_20;
$L__BB0_15:
	setp.gt.u32 	%p8, %r12, 47;
	@%p8 bra 	$L__BB0_17;
	not.b32 	%r1754, %r9;
	or.b32  	%r1755, %r8, %r1754;
	xor.b32  	%r1828, %r1755, %r1826;
	bra.uni 	$L__BB0_20;
$L__BB0_17:
	setp.gt.u32 	%p9, %r12, 63;
	@%p9 bra 	$L__BB0_19;
	or.b32  	%r1751, %r9, %r1826;
	and.b32  	%r1752, %r8, %r1751;
	and.b32  	%r1753, %r9, %r1826;
	or.b32  	%r1828, %r1752, %r1753;
	bra.uni 	$L__BB0_20;
$L__BB0_19:
	xor.b32  	%r1750, %r9, %r1826;
	xor.b32  	%r1828, %r1750, %r8;
$L__BB0_20:
	shr.u32 	%r1760, %r12, 4;
	add.s32 	%r1761, %r1828, %r7;
	ld.local.u32 	%r1762, [%rd48+-4];
	mul.wide.s32 	%rd34, %r1762, 4;
	add.s64 	%rd35, %rd1, %rd34;
	ld.local.u32 	%r1763, [%rd35];
	add.s32 	%r1764, %r1763, %r1761;
	mul.wide.u32 	%rd36, %r1760, 4;
	add.s64 	%rd37, %rd3, %rd36;
	ld.local.u32 	%r28, [%rd37];
	add.s32 	%r1765, %r1764, %r28;
	ld.local.u32 	%r1766, [%rd49+-4];
	shf.l.wrap.b32 	%r1767, %r1765, %r1765, %r1766;
	add.s32 	%r1822, %r1767, %r11;
	shf.l.wrap.b32 	%r1824, %r9, %r9, 10;
	setp.lt.u32 	%p10, %r12, 15;
	@%p10 bra 	$L__BB0_28;
	setp.lt.u32 	%p11, %r12, 31;
	@%p11 bra 	$L__BB0_27;
	setp.lt.u32 	%p12, %r12, 47;
	@%p12 bra 	$L__BB0_26;
	setp.lt.u32 	%p13, %r12, 63;
	@%p13 bra 	$L__BB0_25;
	xor.b32  	%r1768, %r3, %r1820;
	xor.b32  	%r1829, %r1768, %r1818;
	bra.uni 	$L__BB0_29;
$L__BB0_25:
	and.b32  	%r1769, %r1818, %r1820;
	not.b32 	%r1770, %r1820;
	and.b32  	%r1771, %r3, %r1770;
	or.b32  	%r1829, %r1769, %r1771;
	bra.uni 	$L__BB0_29;
$L__BB0_26:
	not.b32 	%r1772, %r3;
	or.b32  	%r1773, %r1818, %r1772;
	xor.b32  	%r1829, %r1773, %r1820;
	bra.uni 	$L__BB0_29;
$L__BB0_27:
	and.b32  	%r1774, %r1818, %r3;
	not.b32 	%r1775, %r1818;
	and.b32  	%r1776, %r1820, %r1775;
	or.b32  	%r1829, %r1774, %r1776;
	bra.uni 	$L__BB0_29;
$L__BB0_28:
	xor.b32  	%r1777, %r3, %r1820;
	xor.b32  	%r1829, %r1777, %r1818;
$L__BB0_29:
	add.s32 	%r1778, %r1829, %r6;
	ld.local.u32 	%r1779, [%rd46];
	mul.wide.s32 	%rd38, %r1779, 4;
	add.s64 	%rd39, %rd1, %rd38;
	ld.local.u32 	%r1780, [%rd39];
	add.s32 	%r1781, %r1780, %r1778;
	add.s32 	%r1782, %r1781, %r19;
	ld.local.u32 	%r1783, [%rd47];
	shf.l.wrap.b32 	%r1784, %r1782, %r1782, %r1783;
	add.s32 	%r1817, %r1784, %r1825;
	shf.l.wrap.b32 	%r1819, %r3, %r3, 10;
	@%p10 bra 	$L__BB0_37;
	setp.lt.u32 	%p15, %r12, 31;
	@%p15 bra 	$L__BB0_36;
	setp.lt.u32 	%p16, %r12, 47;
	@%p16 bra 	$L__BB0_35;
	setp.lt.u32 	%p17, %r12, 63;
	@%p17 bra 	$L__BB0_34;
	xor.b32  	%r1785, %r8, %r1824;
	xor.b32  	%r1830, %r1785, %r1822;
	bra.uni 	$L__BB0_38;
$L__BB0_34:
	or.b32  	%r1786, %r8, %r1824;
	and.b32  	%r1787, %r1822, %r1786;
	and.b32  	%r1788, %r8, %r1824;
	or.b32  	%r1830, %r1787, %r1788;
	bra.uni 	$L__BB0_38;
$L__BB0_35:
	not.b32 	%r1789, %r8;
	or.b32  	%r1790, %r1822, %r1789;
	xor.b32  	%r1830, %r1790, %r1824;
	bra.uni 	$L__BB0_38;
$L__BB0_36:
	and.b32  	%r1791, %r1822, %r1824;
	not.b32 	%r1792, %r1824;
	and.b32  	%r1793, %r8, %r1792;
	or.b32  	%r1830, %r1791, %r1793;
	bra.uni 	$L__BB0_38;
$L__BB0_37:
	xor.b32  	%r1794, %r8, %r1824;
	xor.b32  	%r1830, %r1794, %r1822;
$L__BB0_38:
	add.s32 	%r1795, %r1830, %r11;
	ld.local.u32 	%r1796, [%rd48];
	mul.wide.s32 	%rd40, %r1796, 4;
	add.s64 	%rd41, %rd1, %rd40;
	ld.local.u32 	%r1797, [%rd41];
	add.s32 	%r1798, %r1797, %r1795;
	add.s32 	%r1799, %r1798, %r28;
	ld.local.u32 	%r1800, [%rd49];
	shf.l.wrap.b32 	%r1801, %r1799, %r1799, %r1800;
	add.s32 	%r1821, %r1801, %r1826;
	shf.l.wrap.b32 	%r1823, %r8, %r8, 10;
	add.s32 	%r1816, %r1816, 2;
	add.s64 	%rd49, %rd49, 8;
	add.s64 	%rd48, %rd48, 8;
	add.s64 	%rd47, %rd47, 8;
	add.s64 	%rd46, %rd46, 8;
	setp.ne.s32 	%p18, %r1816, 0;
	@%p18 bra 	$L__BB0_2;
	add.s32 	%r1802, %r1818, %r1823;
	add.s32 	%r48, %r1802, -271733879;
	add.s32 	%r49, %r1819, %r1824;
	add.s32 	%r50, %r1820, %r1826;
	add.s32 	%r51, %r1825, %r1821;
	add.s32 	%r52, %r1817, %r1822;
	cvt.u16.u32 	%rs1, %r48;
	and.b16  	%rs2, %rs1, 255;
	ld.const.u8 	%rs3, [TARGET_H160];
	setp.ne.s16 	%p19, %rs3, %rs2;
	@%p19 bra 	$L__BB0_42;
	add.s32 	%r1803, %r52, 1732584193;
	shr.u32 	%r1804, %r1803, 24;
	cvt.u16.u32 	%rs4, %r1804;
	{ .reg .b16 tmp; mov.b32 {tmp, %rs5}, %r1803; }
	and.b16  	%rs6, %rs5, 255;
	cvt.u16.u32 	%rs7, %r1803;
	shr.u16 	%rs8, %rs7, 8;
	and.b16  	%rs9, %rs7, 255;
	add.s32 	%r1805, %r51, -1009589776;
	shr.u32 	%r1806, %r1805, 24;
	cvt.u16.u32 	%rs10, %r1806;
	{ .reg .b16 tmp; mov.b32 {tmp, %rs11}, %r1805; }
	and.b16  	%rs12, %rs11, 255;
	cvt.u16.u32 	%rs13, %r1805;
	shr.u16 	%rs14, %rs13, 8;
	and.b16  	%rs15, %rs13, 255;
	add.s32 	%r1807, %r50, 271733878;
	shr.u32 	%r1808, %r1807, 24;
	cvt.u16.u32 	%rs16, %r1808;
	{ .reg .b16 tmp; mov.b32 {tmp, %rs17}, %r1807; }
	and.b16  	%rs18, %rs17, 255;
	cvt.u16.u32 	%rs19, %r1807;
	shr.u16 	%rs20, %rs19, 8;
	and.b16  	%rs21, %rs19, 255;
	add.s32 	%r1809, %r49, -1732584194;
	shr.u32 	%r1810, %r1809, 24;
	cvt.u16.u32 	%rs22, %r1810;
	{ .reg .b16 tmp; mov.b32 {tmp, %rs23}, %r1809; }
	and.b16  	%rs24, %rs23, 255;
	cvt.u16.u32 	%rs25, %r1809;
	shr.u16 	%rs26, %rs25, 8;
	and.b16  	%rs27, %rs25, 255;
	shr.u32 	%r1811, %r48, 24;
	cvt.u16.u32 	%rs28, %r1811;
	{ .reg .b16 tmp; mov.b32 {tmp, %rs29}, %r48; }
	and.b16  	%rs30, %rs29, 255;
	shr.u16 	%rs32, %rs1, 8;
	ld.const.u8 	%rs33, [TARGET_H160+1];
	setp.ne.s16 	%p20, %rs33, %rs32;
	ld.const.u8 	%rs34, [TARGET_H160+2];
	setp.ne.s16 	%p21, %rs34, %rs30;
	or.pred  	%p22, %p20, %p21;
	ld.const.u8 	%rs37, [TARGET_H160+3];
	setp.ne.s16 	%p23, %rs37, %rs28;
	or.pred  	%p24, %p22, %p23;
	ld.const.u8 	%rs40, [TARGET_H160+4];
	setp.ne.s16 	%p25, %rs40, %rs27;
	or.pred  	%p26, %p24, %p25;
	ld.const.u8 	%rs43, [TARGET_H160+5];
	setp.ne.s16 	%p27, %rs43, %rs26;
	or.pred  	%p28, %p26, %p27;
	ld.const.u8 	%rs46, [TARGET_H160+6];
	setp.ne.s16 	%p29, %rs46, %rs24;
	or.pred  	%p30, %p28, %p29;
	ld.const.u8 	%rs49, [TARGET_H160+7];
	setp.ne.s16 	%p31, %rs49, %rs22;
	or.pred  	%p32, %p30, %p31;
	ld.const.u8 	%rs52, [TARGET_H160+8];
	setp.ne.s16 	%p33, %rs52, %rs21;
	or.pred  	%p34, %p32, %p33;
	ld.const.u8 	%rs55, [TARGET_H160+9];
	setp.ne.s16 	%p35, %rs55, %rs20;
	or.pred  	%p36, %p34, %p35;
	ld.const.u8 	%rs58, [TARGET_H160+10];
	setp.ne.s16 	%p37, %rs58, %rs18;
	or.pred  	%p38, %p36, %p37;
	ld.const.u8 	%rs61, [TARGET_H160+11];
	setp.ne.s16 	%p39, %rs61, %rs16;
	or.pred  	%p40, %p38, %p39;
	ld.const.u8 	%rs64, [TARGET_H160+12];
	setp.ne.s16 	%p41, %rs64, %rs15;
	or.pred  	%p42, %p40, %p41;
	ld.const.u8 	%rs67, [TARGET_H160+13];
	setp.ne.s16 	%p43, %rs67, %rs14;
	or.pred  	%p44, %p42, %p43;
	ld.const.u8 	%rs70, [TARGET_H160+14];
	setp.ne.s16 	%p45, %rs70, %rs12;
	or.pred  	%p46, %p44, %p45;
	ld.const.u8 	%rs73, [TARGET_H160+15];
	setp.ne.s16 	%p47, %rs73, %rs10;
	or.pred  	%p48, %p46, %p47;
	ld.const.u8 	%rs76, [TARGET_H160+16];
	setp.ne.s16 	%p49, %rs76, %rs9;
	or.pred  	%p50, %p48, %p49;
	ld.const.u8 	%rs79, [TARGET_H160+17];
	setp.ne.s16 	%p51, %rs79, %rs8;
	or.pred  	%p52, %p50, %p51;
	ld.const.u8 	%rs82, [TARGET_H160+18];
	setp.ne.s16 	%p53, %rs82, %rs6;
	or.pred  	%p54, %p52, %p53;
	ld.const.u8 	%rs85, [TARGET_H160+19];
	setp.ne.s16 	%p55, %rs85, %rs4;
	or.pred  	%p56, %p54, %p55;
	@%p56 bra 	$L__BB0_42;
	ld.param.u64 	%rd45, [generate_and_check_keys_param_9];
	cvta.to.global.u64 	%rd42, %rd45;
	mov.u32 	%r1812, %ctaid.x;
	mov.u32 	%r1813, %ntid.x;
	mov.u32 	%r1814, %tid.x;
	mad.lo.s32 	%r1815, %r1812, %r1813, %r1814;
	cvt.u64.u32 	%rd43, %r1815;
	atom.global.exch.b64 	%rd44, [%rd42], %rd43;
$L__BB0_42:
	ret;

}


// ===== COMPILED SASS (sm_100) =====

	.target	sm_100

	.elftype	@"ET_EXEC"


//--------------------- .note.nv.tkinfo           --------------------------
	.section	.note.nv.tkinfo,"",@"SHT_NOTE"
	.sectionflags	@"SHF_NOTE_NV_TKINFO"
	.tkinfo
        /*0018*/ 	.word	0x00000002
        /*0030*/ 	.string	""
        /*0030*/ 	.string	"ptxas"
        /*0030*/ 	.string	"Cuda compilation tools, release 13.0, V13.0.88"
        /*0030*/ 	.string	"Build cuda_13.0.r13.0/compiler.36424714_0"
        /*0030*/ 	.string	"-arch sm_100 -m 64 "



//--------------------- .note.nv.cuinfo           --------------------------
	.section	.note.nv.cuinfo,"",@"SHT_NOTE"
	.sectionflags	@"SHF_NOTE_NV_CUINFO"
        /*0018*/ 	.short	0x0002
        /*001a*/ 	.short	0x0064
        /*001c*/ 	.short	0x0082
	.zero		2


//--------------------- .nv.info                  --------------------------
	.section	.nv.info,"",@"SHT_CUDA_INFO"
	.align	4


	//----- nvinfo : EIATTR_REGCOUNT
	.align		4
        /*0000*/ 	.byte	0x04, 0x2f
        /*0002*/ 	.short	(.L_6 - .L_5)
	.align		4
.L_5:
        /*0004*/ 	.word	index@(generate_and_check_keys)
        /*0008*/ 	.word	0x00000020


	//----- nvinfo : EIATTR_FRAME_SIZE
	.align		4
.L_6:
        /*000c*/ 	.byte	0x04, 0x11
        /*000e*/ 	.short	(.L_8 - .L_7)
	.align		4
.L_7:
        /*0010*/ 	.word	index@(generate_and_check_keys)
        /*0014*/ 	.word	0x00000570


	//----- nvinfo : EIATTR_MIN_STACK_SIZE
	.align		4
.L_8:
        /*0018*/ 	.byte	0x04, 0x12
        /*001a*/ 	.short	(.L_10 - .L_9)
	.align		4
.L_9:
        /*001c*/ 	.word	index@(generate_and_check_keys)
        /*0020*/ 	.word	0x00000570
.L_10:


//--------------------- .nv.compat                --------------------------
	.section	.nv.compat,"",@"SHT_CUDA_COMPAT_INFO"
	.align	4
        /*0000*/ 	.byte	0x02, 0x09, 0x00, 0x00, 0x02, 0x02, 0x01, 0x00, 0x02, 0x05, 0x05, 0x00, 0x03, 0x07, 0x01, 0x01
        /*0010*/ 	.byte	0x02, 0x03, 0x00, 0x00, 0x02, 0x06, 0x01, 0x00, 0x04, 0x0b, 0x08, 0x00, 0x09, 0x00, 0x00, 0x00
        /*0020*/ 	.byte	0x00, 0x00, 0x00, 0x00


//--------------------- .nv.info.generate_and_check_keys --------------------------
	.section	.nv.info.generate_and_check_keys,"",@"SHT_CUDA_INFO"
	.sectionflags	@""
	.align	4


	//----- nvinfo : EIATTR_CUDA_API_VERSION
	.align		4
        /*0000*/ 	.byte	0x04, 0x37
        /*0002*/ 	.short	(.L_12 - .L_11)
.L_11:
        /*0004*/ 	.word	0x00000082


	//----- nvinfo : EIATTR_KPARAM_INFO
	.align		4
.L_12:
        /*0008*/ 	.byte	0x04, 0x17
        /*000a*/ 	.short	(.L_14 - .L_13)
.L_13:
        /*000c*/ 	.word	0x00000000
        /*0010*/ 	.short	0x0009
        /*0012*/ 	.short	0x0048
        /*0014*/ 	.byte	0x00, 0xf5, 0x21, 0x00


	//----- nvinfo : EIATTR_KPARAM_INFO
	.align		4
.L_14:
        /*0018*/ 	.byte	0x04, 0x17
        /*001a*/ 	.short	(.L_16 - .L_15)
.L_15:
        /*001c*/ 	.word	0x00000000
        /*0020*/ 	.short	0x0008
        /*0022*/ 	.short	0x0040
        /*0024*/ 	.byte	0x00, 0xf0, 0x21, 0x00


	//----- nvinfo : EIATTR_KPARAM_INFO
	.align		4
.L_16:
        /*0028*/ 	.byte	0x04, 0x17
        /*002a*/ 	.short	(.L_18 - .L_17)
.L_17:
        /*002c*/ 	.word	0x00000000
        /*0030*/ 	.short	0x0007
        /*0032*/ 	.short	0x0038
        /*0034*/ 	.byte	0x00, 0xf0, 0x21, 0x00


	//----- nvinfo : EIATTR_KPARAM_INFO
	.align		4
.L_18:
        /*0038*/ 	.byte	0x04, 0x17
        /*003a*/ 	.short	(.L_20 - .L_19)
.L_19:
        /*003c*/ 	.word	0x00000000
        /*0040*/ 	.short	0x0006
        /*0042*/ 	.short	0x0030
        /*0044*/ 	.byte	0x00, 0xf0, 0x21, 0x00


	//----- nvinfo : EIATTR_KPARAM_INFO
	.align		4
.L_20:
        /*0048*/ 	.byte	0x04, 0x17
        /*004a*/ 	.short	(.L_22 - .L_21)
.L_21:
        /*004c*/ 	.word	0x00000000
        /*0050*/ 	.short	0x0005
        /*0052*/ 	.short	0x0028
        /*0054*/ 	.byte	0x00, 0xf0, 0x21, 0x00


	//----- nvinfo : EIATTR_KPARAM_INFO
	.align		4
.L_22:
        /*0058*/ 	.byte	0x04, 0x17
        /*005a*/ 	.short	(.L_24 - .L_23)
.L_23:
        /*005c*/ 	.word	0x00000000
        /*0060*/ 	.short	0x0004
        /*0062*/ 	.short	0x0020
        /*0064*/ 	.byte	0x00, 0xf0, 0x21, 0x00


	//----- nvinfo : EIATTR_KPARAM_INFO
	.align		4
.L_24:
        /*0068*/ 	.byte	0x04, 0x17
        /*006a*/ 	.short	(.L_26 - .L_25)
.L_25:
        /*006c*/ 	.word	0x00000000
        /*0070*/ 	.short	0x0003
        /*0072*/ 	.short	0x0018
        /*0074*/ 	.byte	0x00, 0xf0, 0x21, 0x00


	//----- nvinfo : EIATTR_KPARAM_INFO
	.align		4
.L_26:
        /*0078*/ 	.byte	0x04, 0x17
        /*007a*/ 	.short	(.L_28 - .L_27)
.L_27:
        /*007c*/ 	.word	0x00000000
        /*0080*/ 	.short	0x0002
        /*0082*/ 	.short	0x0010
        /*0084*/ 	.byte	0x00, 0xf0, 0x21, 0x00


	//----- nvinfo : EIATTR_KPARAM_INFO
	.align		4
.L_28:
        /*0088*/ 	.byte	0x04, 0x17
        /*008a*/ 	.short	(.L_30 - .L_29)
.L_29:
        /*008c*/ 	.word	0x00000000
        /*0090*/ 	.short	0x0001
        /*0092*/ 	.short	0x0008
        /*0094*/ 	.byte	0x00, 0xf0, 0x21, 0x00


	//----- nvinfo : EIATTR_KPARAM_INFO
	.align		4
.L_30:
        /*0098*/ 	.byte	0x04, 0x17
        /*009a*/ 	.short	(.L_32 - .L_31)
.L_31:
        /*009c*/ 	.word	0x00000000
        /*00a0*/ 	.short	0x0000
        /*00a2*/ 	.short	0x0000
        /*00a4*/ 	.byte	0x00, 0xf0, 0x21, 0x00


	//----- nvinfo : EIATTR_SPARSE_MMA_MASK
	.align		4
.L_32:
        /*00a8*/ 	.byte	0x03, 0x50
        /*00aa*/ 	.short	0x0000


	//----- nvinfo : EIATTR_MAXREG_COUNT
	.align		4
        /*00ac*/ 	.byte	0x03, 0x1b
        /*00ae*/ 	.short	0x00ff


	//----- nvinfo : EIATTR_MERCURY_ISA_VERSION
	.align		4
        /*00b0*/ 	.byte	0x03, 0x5f
        /*00b2*/ 	.short	0x0101


	//----- nvinfo : EIATTR_VRC_CTA_INIT_COUNT
	.align		4
        /*00b4*/ 	.byte	0x02, 0x4a
	.zero		1
	.zero		1


	//----- nvinfo : EIATTR_EXIT_INSTR_OFFSETS
	.align		4
        /*00b8*/ 	.byte	0x04, 0x1c
        /*00ba*/ 	.short	(.L_34 - .L_33)


	//   ....[0]....
.L_33:
        /*00bc*/ 	.word	0x00000090


	//   ....[1]....
        /*00c0*/ 	.word	0x00005cc0


	//   ....[2]....
        /*00c4*/ 	.word	0x00006490


	//   ....[3]....
        /*00c8*/ 	.word	0x00006520


	//----- nvinfo : EIATTR_CBANK_PARAM_SIZE
	.align		4
.L_34:
        /*00cc*/ 	.byte	0x03, 0x19
        /*00ce*/ 	.short	0x0050


	//----- nvinfo : EIATTR_PARAM_CBANK
	.align		4
        /*00d0*/ 	.byte	0x04, 0x0a
        /*00d2*/ 	.short	(.L_36 - .L_35)
	.align		4
.L_35:
        /*00d4*/ 	.word	index@(.nv.constant0.generate_and_check_keys)
        /*00d8*/ 	.short	0x0380
        /*00da*/ 	.short	0x0050


	//----- nvinfo : EIATTR_SW_WAR
	.align		4
.L_36:
        /*00dc*/ 	.byte	0x04, 0x36
        /*00de*/ 	.short	(.L_38 - .L_37)
.L_37:
        /*00e0*/ 	.word	0x00000008
.L_38:


//--------------------- .nv.callgraph             --------------------------
	.section	.nv.callgraph,"",@"SHT_CUDA_CALLGRAPH"
	.align	4
	.sectionentsize	8
	.align		4
        /*0000*/ 	.word	0x00000000
	.align		4
        /*0004*/ 	.word	0xffffffff
	.align		4
        /*0008*/ 	.word	0x00000000
	.align		4
        /*000c*/ 	.word	0xfffffffe
	.align		4
        /*0010*/ 	.word	0x00000000
	.align		4
        /*0014*/ 	.word	0xfffffffd
	.align		4
        /*0018*/ 	.word	0x00000000
	.align		4
        /*001c*/ 	.word	0xfffffffc


//--------------------- .nv.constant3             --------------------------
	.section	.nv.constant3,"a",@progbits
	.align	4
.nv.constant3:
	.type		TARGET_H160,@object
	.size		TARGET_H160,(P - TARGET_H160)
TARGET_H160:
        /*0000*/ 	.byte	0xbf, 0x74, 0x13, 0xe8, 0xdf, 0x4e, 0x7a, 0x34, 0xce, 0x9d, 0xc1, 0x3e, 0x2f, 0x26, 0x48, 0x78
        /*0010*/ 	.byte	0x3e, 0xc5, 0x4a, 0xdb
	.type		P,@object
	.size		P,(GX - P)
P:
        /*0014*/ 	.byte	0xff, 0xff, 0xff, 0xff, 0xff, 0xff, 0xff, 0xff, 0xff, 0xff, 0xff, 0xff, 0xff, 0xff, 0xff, 0xff
        /*0024*/ 	.byte	0xff, 0xff, 0xff, 0xff, 0xff, 0xff, 0xff, 0xff, 0xfe, 0xff, 0xff, 0xff, 0x2f, 0xfc, 0xff, 0xff
	.type		GX,@object
	.size		GX,(GY - GX)
GX:
        /*0034*/ 	.byte	0x7e, 0x66, 0xbe, 0x79, 0xac, 0xbb, 0xdc, 0xf9, 0x95, 0x62, 0xa0, 0x55, 0x07, 0x0b, 0x87, 0xce
        /*0044*/ 	.byte	0xdb, 0xfc, 0x9b, 0x02, 0xd9, 0x28, 0xce, 0x2d, 0x5b, 0x81, 0xf2, 0x59, 0x98, 0x17, 0xf8, 0x16
	.type		GY,@object
	.size		GY,(_ZN6sha2561KE - GY)
GY:
        /*0054*/ 	.byte	0x77, 0xda, 0x3a, 0x48, 0x65, 0xc4, 0xa3, 0x26, 0xfc, 0xfb, 0xa4, 0x5d, 0xa8, 0x08, 0x11, 0x0e
        /*0064*/ 	.byte	0x48, 0xb4, 0x17, 0xfd, 0x19, 0x54, 0x85, 0xa6, 0x8f, 0xd0, 0x47, 0x9c, 0xb8, 0xd4, 0x10, 0xfb
	.type		_ZN6sha2561KE,@object
	.size		_ZN6sha2561KE,(.L_4 - _ZN6sha2561KE)
_ZN6sha2561KE:
        /*0074*/ 	.byte	0x98, 0x2f, 0x8a, 0x42, 0x91, 0x44, 0x37, 0x71, 0xcf, 0xfb, 0xc0, 0xb5, 0xa5, 0xdb, 0xb5, 0xe9
        /* <DEDUP_REMOVED lines=15> */
.L_4:


//--------------------- .text.generate_and_check_keys --------------------------
	.section	.text.generate_and_check_keys,"ax",@progbits
	.align	128
        .global         generate_and_check_keys
        .type           generate_and_check_keys,@function
        .size           generate_and_check_keys,(.L_x_12 - generate_and_check_keys)
        .other          generate_and_check_keys,@"STO_CUDA_ENTRY STV_DEFAULT"
generate_and_check_keys:
.text.generate_and_check_keys:
[----:B------:R-:W0:Y:S01]  /*0000*/  LDC R1, c[0x0][0x37c] ;  /* 0x0000df00ff017b82 */ /* 0x000e220000000800 */
[----:B------:R-:W1:Y:S07]  /*0010*/  S2R R3, SR_TID.X ;  /* 0x0000000000037919 */ /* 0x000e6e0000002100 */
[----:B------:R-:W1:Y:S01]  /*0020*/  S2UR UR4, SR_CTAID.X ;  /* 0x00000000000479c3 */ /* 0x000e620000002500 */
[----:B------:R-:W2:Y:S01]  /*0030*/  LDCU.64 UR6, c[0x0][0x390] ;  /* 0x00007200ff0677ac */ /* 0x000ea20008000a00 */
[----:B0-----:R-:W-:-:S06]  /*0040*/  VIADD R1, R1, 0xfffffa90 ;  /* 0xfffffa9001017836 */ /* 0x001fcc0000000000 */
[----:B------:R-:W1:Y:S02]  /*0050*/  LDC R0, c[0x0][0x360] ;  /* 0x0000d800ff007b82 */ /* 0x000e640000000800 */
[----:B-1----:R-:W-:-:S05]  /*0060*/  IMAD R0, R0, UR4, R3 ;  /* 0x0000000400007c24 */ /* 0x002fca000f8e0203 */
[----:B--2---:R-:W-:-:S04]  /*0070*/  ISETP.GE.U32.AND P0, PT, R0, UR6, PT ;  /* 0x0000000600007c0c */ /* 0x004fc8000bf06070 */
[----:B------:R-:W-:-:S13]  /*0080*/  ISETP.GE.U32.AND.EX P0, PT, RZ, UR7, PT, P0 ;  /* 0x00000007ff007c0c */ /* 0x000fda000bf06100 */
[----:B------:R-:W-:Y:S05]  /*0090*/  @P0 EXIT ;  /* 0x000000000000094d */ /* 0x000fea0003800000 */
[----:B------:R-:W0:Y:S01]  /*00a0*/  LDC R9, c[0x3][0x74] ;  /* 0x00c01d00ff097b82 */ /* 0x000e220000000800 */
[----:B------:R-:W-:Y:S02]  /*00b0*/  IMAD.MOV.U32 R20, RZ, RZ, 0x7 ;  /* 0x00000007ff147424 */ /* 0x000fe400078e00ff */
[----:B------:R-:W-:Y:S02]  /*00c0*/  IMAD.MOV.U32 R22, RZ, RZ, 0xd ;  /* 0x0000000dff167424 */ /* 0x000fe400078e00ff */
[----:B------:R-:W-:-:S03]  /*00d0*/  IMAD.MOV.U32 R23, RZ, RZ, 0x1 ;  /* 0x00000001ff177424 */ /* 0x000fc600078e00ff */
[----:B------:R-:W1:Y:S01]  /*00e0*/  LDC.64 R2, c[0x3][0x78] ;  /* 0x00c01e00ff027b82 */ /* 0x000e620000000a00 */
[C---:B0-----:R-:W-:Y:S01]  /*00f0*/  VIADD R0, R9.reuse, 0x5a3db309 ;  /* 0x5a3db30909007836 */ /* 0x041fe20000000000 */
[C---:B------:R-:W-:Y:S01]  /*0100*/  IADD3 R8, PT, PT, -R9.reuse, -0x5a3db30a, RZ ;  /* 0xa5c24cf609087810 */ /* 0x040fe20007ffe1ff */
[----:B------:R-:W-:-:S03]  /*0110*/  VIADD R9, R9, 0xbd7e58b4 ;  /* 0xbd7e58b409097836 */ /* 0x000fc60000000000 */
[C-C-:B------:R-:W-:Y:S02]  /*0120*/  SHF.L.W.U32.HI R4, R0.reuse, 0x1a, R0.reuse ;  /* 0x0000001a00047819 */ /* 0x140fe40000010e00 */
[C-C-:B------:R-:W-:Y:S02]  /*0130*/  SHF.L.W.U32.HI R5, R0.reuse, 0x15, R0.reuse ;  /* 0x0000001500057819 */ /* 0x140fe40000010e00 */
[C---:B------:R-:W-:Y:S02]  /*0140*/  SHF.L.W.U32.HI R6, R0.reuse, 0x7, R0 ;  /* 0x0000000700067819 */ /* 0x040fe40000010e00 */
[----:B------:R-:W-:Y:S02]  /*0150*/  LOP3.LUT R7, R0, 0x510e527f, RZ, 0xc0, !PT ;  /* 0x510e527f00077812 */ /* 0x000fe400078ec0ff */
[----:B------:R-:W-:Y:S02]  /*0160*/  LOP3.LUT R5, R6, R4, R5, 0x96, !PT ;  /* 0x0000000406057212 */ /* 0x000fe400078e9605 */
[----:B------:R-:W-:-:S04]  /*0170*/  LOP3.LUT R7, R7, 0x9b05688c, R8, 0xf8, !PT ;  /* 0x9b05688c07077812 */ /* 0x000fc800078ef808 */
[----:B-1----:R-:W-:-:S04]  /*0180*/  IADD3 R10, PT, PT, R7, R2, R5 ;  /* 0x00000002070a7210 */ /* 0x002fc80007ffe005 */
[C---:B------:R-:W-:Y:S01]  /*0190*/  IADD3 R7, PT, PT, -R10.reuse, 0x240d32e3, RZ ;  /* 0x240d32e30a077810 */ /* 0x040fe20007ffe1ff */
[----:B------:R-:W-:-:S05]  /*01a0*/  VIADD R11, R10, 0x5bf2cd1c ;  /* 0x5bf2cd1c0a0b7836 */ /* 0x000fca0000000000 */
[C-C-:B------:R-:W-:Y:S02]  /*01b0*/  SHF.L.W.U32.HI R5, R11.reuse, 0x15, R11.reuse ;  /* 0x000000150b057819 */ /* 0x140fe40000010e0b */
[C-C-:B------:R-:W-:Y:S02]  /*01c0*/  SHF.L.W.U32.HI R4, R11.reuse, 0x7, R11.reuse ;  /* 0x000000070b047819 */ /* 0x140fe40000010e0b */
[C---:B------:R-:W-:Y:S02]  /*01d0*/  SHF.L.W.U32.HI R2, R11.reuse, 0x1a, R11 ;  /* 0x0000001a0b027819 */ /* 0x040fe40000010e0b */
[----:B------:R-:W-:Y:S02]  /*01e0*/  LOP3.LUT R6, R11, R0, RZ, 0xc0, !PT ;  /* 0x000000000b067212 */ /* 0x000fe400078ec0ff */
[----:B------:R-:W-:Y:S02]  /*01f0*/  LOP3.LUT R2, R4, R2, R5, 0x96, !PT ;  /* 0x0000000204027212 */ /* 0x000fe400078e9605 */
[----:B------:R-:W0:Y:S01]  /*0200*/  LDC.64 R4, c[0x3][0x80] ;  /* 0x00c02000ff047b82 */ /* 0x000e220000000a00 */
[----:B------:R-:W-:-:S04]  /*0210*/  LOP3.LUT R6, R6, 0x510e527f, R7, 0xf8, !PT ;  /* 0x510e527f06067812 */ /* 0x000fc800078ef807 */
[----:B------:R-:W-:-:S04]  /*0220*/  IADD3 R13, PT, PT, R6, R3, R2 ;  /* 0x00000003060d7210 */ /* 0x000fc80007ffe002 */
[C---:B------:R-:W-:Y:S01]  /*0230*/  IADD3 R8, PT, PT, -R13.reuse, -0x566d1711, RZ ;  /* 0xa992e8ef0d087810 */ /* 0x040fe20007ffe1ff */
[----:B------:R-:W-:-:S05]  /*0240*/  VIADD R12, R13, 0x566d1710 ;  /* 0x566d17100d0c7836 */ /* 0x000fca0000000000 */
[C-C-:B------:R-:W-:Y:S02]  /*0250*/  SHF.L.W.U32.HI R2, R12.reuse, 0x1a, R12.reuse ;  /* 0x0000001a0c027819 */ /* 0x140fe40000010e0c */
[C-C-:B------:R-:W-:Y:S02]  /*0260*/  SHF.L.W.U32.HI R3, R12.reuse, 0x15, R12.reuse ;  /* 0x000000150c037819 */ /* 0x140fe40000010e0c */
[C---:B------:R-:W-:Y:S02]  /*0270*/  SHF.L.W.U32.HI R6, R12.reuse, 0x7, R12 ;  /* 0x000000070c067819 */ /* 0x040fe40000010e0c */
[----:B------:R-:W-:Y:S02]  /*0280*/  LOP3.LUT R7, R12, R11, RZ, 0xc0, !PT ;  /* 0x0000000b0c077212 */ /* 0x000fe400078ec0ff */
[----:B------:R-:W-:Y:S02]  /*0290*/  LOP3.LUT R3, R6, R2, R3, 0x96, !PT ;  /* 0x0000000206037212 */ /* 0x000fe400078e9603 */
[----:B------:R-:W-:-:S04]  /*02a0*/  LOP3.LUT R8, R7, R0, R8, 0xf8, !PT ;  /* 0x0000000007087212 */ /* 0x000fc800078ef808 */
[----:B0-----:R-:W-:-:S04]  /*02b0*/  IADD3 R8, PT, PT, R8, R4, R3 ;  /* 0x0000000408087210 */ /* 0x001fc80007ffe003 */
[C---:B------:R-:W-:Y:S01]  /*02c0*/  IADD3 R14, PT, PT, -R8.reuse, 0x44e7c71a, RZ ;  /* 0x44e7c71a080e7810 */ /* 0x040fe20007ffe1ff */
[----:B------:R-:W-:-:S05]  /*02d0*/  VIADD R7, R8, 0xbb1838e5 ;  /* 0xbb1838e508077836 */ /* 0x000fca0000000000 */
[C-C-:B------:R-:W-:Y:S02]  /*02e0*/  SHF.L.W.U32.HI R2, R7.reuse, 0x1a, R7.reuse ;  /* 0x0000001a07027819 */ /* 0x140fe40000010e07 */
[C-C-:B------:R-:W-:Y:S02]  /*02f0*/  SHF.L.W.U32.HI R3, R7.reuse, 0x15, R7.reuse ;  /* 0x0000001507037819 */ /* 0x140fe40000010e07 */
[C---:B------:R-:W-:Y:S02]  /*0300*/  SHF.L.W.U32.HI R4, R7.reuse, 0x7, R7 ;  /* 0x0000000707047819 */ /* 0x040fe40000010e07 */
[----:B------:R-:W-:Y:S02]  /*0310*/  LOP3.LUT R6, R7, R12, RZ, 0xc0, !PT ;  /* 0x0000000c07067212 */ /* 0x000fe400078ec0ff */
[----:B------:R-:W-:Y:S02]  /*0320*/  LOP3.LUT R3, R4, R2, R3, 0x96, !PT ;  /* 0x0000000204037212 */ /* 0x000fe400078e9603 */
[----:B------:R-:W-:-:S02]  /*0330*/  LOP3.LUT R6, R6, R11, R14, 0xf8, !PT ;  /* 0x0000000b06067212 */ /* 0x000fc400078ef80e */
[--C-:B------:R-:W-:Y:S02]  /*0340*/  SHF.L.W.U32.HI R4, R9, 0x1e, R9.reuse ;  /* 0x0000001e09047819 */ /* 0x100fe40000010e09 */
[----:B------:R-:W-:Y:S02]  /*0350*/  IADD3 R0, PT, PT, R3, R6, R0 ;  /* 0x0000000603007210 */ /* 0x000fe40007ffe000 */
[----:B------:R-:W0:Y:S01]  /*0360*/  LDC.64 R2, c[0x3][0x88] ;  /* 0x00c02200ff027b82 */ /* 0x000e220000000a00 */
[C---:B------:R-:W-:Y:S02]  /*0370*/  SHF.L.W.U32.HI R14, R9.reuse, 0xa, R9 ;  /* 0x0000000a090e7819 */ /* 0x040fe40000010e09 */
[----:B------:R-:W-:Y:S02]  /*0380*/  IADD3 R0, PT, PT, R0, -0x1, R5 ;  /* 0xffffffff00007810 */ /* 0x000fe40007ffe005 */
[----:B------:R-:W-:-:S03]  /*0390*/  SHF.L.W.U32.HI R5, R9, 0x13, R9 ;  /* 0x0000001309057819 */ /* 0x000fc60000010e09 */
[C---:B------:R-:W-:Y:S01]  /*03a0*/  IMAD.IADD R6, R9.reuse, 0x1, R0 ;  /* 0x0000000109067824 */ /* 0x040fe200078e0200 */
[----:B------:R-:W-:Y:S02]  /*03b0*/  LOP3.LUT R5, R14, R4, R5, 0x96, !PT ;  /* 0x000000040e057212 */ /* 0x000fe400078e9605 */
[----:B------:R-:W-:Y:S02]  /*03c0*/  LOP3.LUT R4, R9, 0xd16e48e2, RZ, 0xc0, !PT ;  /* 0xd16e48e209047812 */ /* 0x000fe400078ec0ff */
[C-C-:B------:R-:W-:Y:S02]  /*03d0*/  SHF.L.W.U32.HI R15, R6.reuse, 0x1a, R6.reuse ;  /* 0x0000001a060f7819 */ /* 0x140fe40000010e06 */
[C-C-:B------:R-:W-:Y:S02]  /*03e0*/  SHF.L.W.U32.HI R16, R6.reuse, 0x15, R6.reuse ;  /* 0x0000001506107819 */ /* 0x140fe40000010e06 */
[----:B------:R-:W-:Y:S02]  /*03f0*/  SHF.L.W.U32.HI R17, R6, 0x7, R6 ;  /* 0x0000000706117819 */ /* 0x000fe40000010e06 */
[----:B------:R-:W-:-:S02]  /*0400*/  LOP3.LUT R14, R12, R6, R7, 0xb8, !PT ;  /* 0x000000060c0e7212 */ /* 0x000fc400078eb807 */
[----:B------:R-:W-:Y:S02]  /*0410*/  LOP3.LUT R16, R17, R15, R16, 0x96, !PT ;  /* 0x0000000f11107212 */ /* 0x000fe400078e9610 */
[----:B------:R-:W-:Y:S02]  /*0420*/  IADD3 R4, PT, PT, R10, R5, R4 ;  /* 0x000000050a047210 */ /* 0x000fe40007ffe004 */
[----:B------:R-:W-:-:S03]  /*0430*/  IADD3 R11, PT, PT, R16, R14, R11 ;  /* 0x0000000e100b7210 */ /* 0x000fc60007ffe00b */
[----:B------:R-:W-:Y:S01]  /*0440*/  VIADD R14, R4, 0x49857faf ;  /* 0x49857faf040e7836 */ /* 0x000fe20000000000 */
[----:B0-----:R-:W-:-:S04]  /*0450*/  IADD3 R10, PT, PT, R11, -0x1, R2 ;  /* 0xffffffff0b0a7810 */ /* 0x001fc80007ffe002 */
[C---:B------:R-:W-:Y:S01]  /*0460*/  SHF.L.W.U32.HI R2, R14.reuse, 0x1e, R14 ;  /* 0x0000001e0e027819 */ /* 0x040fe20000010e0e */
[C---:B------:R-:W-:Y:S01]  /*0470*/  IMAD.IADD R11, R14.reuse, 0x1, R10 ;  /* 0x000000010e0b7824 */ /* 0x040fe200078e020a */
[C-C-:B------:R-:W-:Y:S02]  /*0480*/  SHF.L.W.U32.HI R5, R14.reuse, 0x13, R14.reuse ;  /* 0x000000130e057819 */ /* 0x140fe40000010e0e */
[----:B------:R-:W-:Y:S02]  /*0490*/  SHF.L.W.U32.HI R4, R14, 0xa, R14 ;  /* 0x0000000a0e047819 */ /* 0x000fe40000010e0e */
[C-C-:B------:R-:W-:Y:S02]  /*04a0*/  SHF.L.W.U32.HI R15, R11.reuse, 0x1a, R11.reuse ;  /* 0x0000001a0b0f7819 */ /* 0x140fe40000010e0b */
[C-C-:B------:R-:W-:Y:S02]  /*04b0*/  SHF.L.W.U32.HI R16, R11.reuse, 0x15, R11.reuse ;  /* 0x000000150b107819 */ /* 0x140fe40000010e0b */
[----:B------:R-:W-:-:S02]  /*04c0*/  SHF.L.W.U32.HI R17, R11, 0x7, R11 ;  /* 0x000000070b117819 */ /* 0x000fc40000010e0b */
[----:B------:R-:W-:Y:S02]  /*04d0*/  LOP3.LUT R2, R4, R2, R5, 0x96, !PT ;  /* 0x0000000204027212 */ /* 0x000fe400078e9605 */
[----:B------:R-:W-:Y:S02]  /*04e0*/  LOP3.LUT R4, R9, 0x6a09e667, R14, 0xe8, !PT ;  /* 0x6a09e66709047812 */ /* 0x000fe400078ee80e */
[----:B------:R-:W-:Y:S02]  /*04f0*/  LOP3.LUT R15, R17, R15, R16, 0x96, !PT ;  /* 0x0000000f110f7212 */ /* 0x000fe400078e9610 */
[----:B------:R-:W-:Y:S02]  /*0500*/  LOP3.LUT R5, R7, R11, R6, 0xb8, !PT ;  /* 0x0000000b07057212 */ /* 0x000fe400078eb806 */
[----:B------:R-:W-:Y:S02]  /*0510*/  IADD3 R13, PT, PT, R13, R2, R4 ;  /* 0x000000020d0d7210 */ /* 0x000fe40007ffe004 */
[----:B------:R-:W-:-:S02]  /*0520*/  IADD3 R12, PT, PT, R15, R5, R12 ;  /* 0x000000050f0c7210 */ /* 0x000fc40007ffe00c */
[----:B------:R-:W0:Y:S01]  /*0530*/  LDC.64 R4, c[0x3][0x90] ;  /* 0x00c02400ff047b82 */ /* 0x000e220000000a00 */
[----:B------:R-:W-:Y:S01]  /*0540*/  VIADD R13, R13, 0x9b05688b ;  /* 0x9b05688b0d0d7836 */ /* 0x000fe20000000000 */
[----:B------:R-:W-:-:S04]  /*0550*/  IADD3 R12, PT, PT, R12, -0x1, R3 ;  /* 0xffffffff0c0c7810 */ /* 0x000fc80007ffe003 */
[C-C-:B------:R-:W-:Y:S01]  /*0560*/  SHF.L.W.U32.HI R2, R13.reuse, 0x1e, R13.reuse ;  /* 0x0000001e0d027819 */ /* 0x140fe20000010e0d */
[C---:B------:R-:W-:Y:S01]  /*0570*/  IMAD.IADD R16, R13.reuse, 0x1, R12 ;  /* 0x000000010d107824 */ /* 0x040fe200078e020c */
[C-C-:B------:R-:W-:Y:S02]  /*0580*/  SHF.L.W.U32.HI R3, R13.reuse, 0x13, R13.reuse ;  /* 0x000000130d037819 */ /* 0x140fe40000010e0d */
[----:B------:R-:W-:Y:S02]  /*0590*/  SHF.L.W.U32.HI R15, R13, 0xa, R13 ;  /* 0x0000000a0d0f7819 */ /* 0x000fe40000010e0d */
[C-C-:B------:R-:W-:Y:S02]  /*05a0*/  SHF.L.W.U32.HI R17, R16.reuse, 0x1a, R16.reuse ;  /* 0x0000001a10117819 */ /* 0x140fe40000010e10 */
[C-C-:B------:R-:W-:Y:S02]  /*05b0*/  SHF.L.W.U32.HI R18, R16.reuse, 0x15, R16.reuse ;  /* 0x0000001510127819 */ /* 0x140fe40000010e10 */
[----:B------:R-:W-:-:S02]  /*05c0*/  SHF.L.W.U32.HI R19, R16, 0x7, R16 ;  /* 0x0000000710137819 */ /* 0x000fc40000010e10 */
[----:B------:R-:W-:Y:S02]  /*05d0*/  LOP3.LUT R3, R15, R2, R3, 0x96, !PT ;  /* 0x000000020f037212 */ /* 0x000fe400078e9603 */
[----:B------:R-:W-:Y:S02]  /*05e0*/  LOP3.LUT R18, R19, R17, R18, 0x96, !PT ;  /* 0x0000001113127212 */ /* 0x000fe400078e9612 */
[----:B------:R-:W-:Y:S02]  /*05f0*/  LOP3.LUT R9, R14, R9, R13, 0xe8, !PT ;  /* 0x000000090e097212 */ /* 0x000fe400078ee80d */
[----:B------:R-:W-:Y:S02]  /*0600*/  LOP3.LUT R2, R6, R16, R11, 0xb8, !PT ;  /* 0x0000001006027212 */ /* 0x000fe400078eb80b */
[----:B------:R-:W-:Y:S02]  /*0610*/  IADD3 R8, PT, PT, R8, R3, R9 ;  /* 0x0000000308087210 */ /* 0x000fe40007ffe009 */
[----:B------:R-:W-:-:S03]  /*0620*/  IADD3 R7, PT, PT, R18, R2, R7 ;  /* 0x0000000212077210 */ /* 0x000fc60007ffe007 */
[----:B------:R-:W-:Y:S01]  /*0630*/  VIADD R8, R8, 0x510e527e ;  /* 0x510e527e08087836 */ /* 0x000fe20000000000 */
[----:B0-----:R-:W-:-:S04]  /*0640*/  IADD3 R7, PT, PT, R7, -0x1, R4 ;  /* 0xffffffff07077810 */ /* 0x001fc80007ffe004 */
        /* <DEDUP_REMOVED lines=11> */
[----:B------:R-:W-:Y:S01]  /*0700*/  IADD3 R18, PT, PT, R17, R18, R6 ;  /* 0x0000001211127210 */ /* 0x000fe20007ffe006 */
[----:B------:R-:W0:Y:S01]  /*0710*/  LDC.64 R2, c[0x3][0x98] ;  /* 0x00c02600ff027b82 */ /* 0x000e220000000a00 */
[----:B------:R-:W-:-:S02]  /*0720*/  IADD3 R15, PT, PT, R0, R15, R14 ;  /* 0x0000000f000f7210 */ /* 0x000fc40007ffe00e */
[----:B------:R-:W-:Y:S02]  /*0730*/  IADD3 R0, PT, PT, R18, -0x800000, R5 ;  /* 0xff80000012007810 */ /* 0x000fe40007ffe005 */
[C-C-:B------:R-:W-:Y:S02]  /*0740*/  SHF.L.W.U32.HI R4, R15.reuse, 0x1e, R15.reuse ;  /* 0x0000001e0f047819 */ /* 0x140fe40000010e0f */
[C-C-:B------:R-:W-:Y:S01]  /*0750*/  SHF.L.W.U32.HI R5, R15.reuse, 0x13, R15.reuse ;  /* 0x000000130f057819 */ /* 0x140fe20000010e0f */
[C---:B------:R-:W-:Y:S01]  /*0760*/  IMAD.IADD R6, R15.reuse, 0x1, R0 ;  /* 0x000000010f067824 */ /* 0x040fe200078e0200 */
[--C-:B------:R-:W-:Y:S02]  /*0770*/  SHF.L.W.U32.HI R14, R15, 0xa, R15.reuse ;  /* 0x0000000a0f0e7819 */ /* 0x100fe40000010e0f */
[----:B------:R-:W-:Y:S02]  /*0780*/  LOP3.LUT R13, R8, R13, R15, 0xe8, !PT ;  /* 0x0000000d080d7212 */ /* 0x000fe400078ee80f */
[----:B------:R-:W-:-:S02]  /*0790*/  SHF.L.W.U32.HI R17, R6, 0x1a, R6 ;  /* 0x0000001a06117819 */ /* 0x000fc40000010e06 */
[C-C-:B------:R-:W-:Y:S02]  /*07a0*/  SHF.L.W.U32.HI R18, R6.reuse, 0x15, R6.reuse ;  /* 0x0000001506127819 */ /* 0x140fe40000010e06 */
[----:B------:R-:W-:Y:S02]  /*07b0*/  SHF.L.W.U32.HI R19, R6, 0x7, R6 ;  /* 0x0000000706137819 */ /* 0x000fe40000010e06 */
[----:B------:R-:W-:Y:S02]  /*07c0*/  LOP3.LUT R5, R14, R4, R5, 0x96, !PT ;  /* 0x000000040e057212 */ /* 0x000fe400078e9605 */
[----:B------:R-:W-:Y:S02]  /*07d0*/  LOP3.LUT R18, R19, R17, R18, 0x96, !PT ;  /* 0x0000001113127212 */ /* 0x000fe400078e9612 */
[----:B------:R-:W-:Y:S02]  /*07e0*/  LOP3.LUT R17, R16, R6, R9, 0xb8, !PT ;  /* 0x0000000610117212 */ /* 0x000fe400078eb809 */
[----:B------:R-:W-:-:S02]  /*07f0*/  IADD3 R13, PT, PT, R10, R5, R13 ;  /* 0x000000050a0d7210 */ /* 0x000fc40007ffe00d */
[----:B------:R-:W-:Y:S02]  /*0800*/  IADD3 R17, PT, PT, R18, R17, R11 ;  /* 0x0000001112117210 */ /* 0x000fe40007ffe00b */
[C-C-:B------:R-:W-:Y:S02]  /*0810*/  SHF.L.W.U32.HI R5, R13.reuse, 0x13, R13.reuse ;  /* 0x000000130d057819 */ /* 0x140fe40000010e0d */
[--C-:B------:R-:W-:Y:S01]  /*0820*/  SHF.L.W.U32.HI R4, R13, 0xa, R13.reuse ;  /* 0x0000000a0d047819 */ /* 0x100fe20000010e0d */
[----:B0-----:R-:W-:Y:S01]  /*0830*/  IMAD.IADD R10, R17, 0x1, R2 ;  /* 0x00000001110a7824 */ /* 0x001fe200078e0202 */
[----:B------:R-:W-:-:S03]  /*0840*/  SHF.L.W.U32.HI R2, R13, 0x1e, R13 ;  /* 0x0000001e0d027819 */ /* 0x000fc60000010e0d */
[----:B------:R-:W-:-:S05]  /*0850*/  IMAD.IADD R11, R13, 0x1, R10 ;  /* 0x000000010d0b7824 */ /* 0x000fca00078e020a */
[C-C-:B------:R-:W-:Y:S02]  /*0860*/  SHF.L.W.U32.HI R14, R11.reuse, 0x1a, R11.reuse ;  /* 0x0000001a0b0e7819 */ /* 0x140fe40000010e0b */
[C-C-:B------:R-:W-:Y:S02]  /*0870*/  SHF.L.W.U32.HI R17, R11.reuse, 0x15, R11.reuse ;  /* 0x000000150b117819 */ /* 0x140fe40000010e0b */
[----:B------:R-:W-:-:S04]  /*0880*/  SHF.L.W.U32.HI R18, R11, 0x7, R11 ;  /* 0x000000070b127819 */ /* 0x000fc80000010e0b */
[----:B------:R-:W-:Y:S02]  /*0890*/  LOP3.LUT R19, R18, R14, R17, 0x96, !PT ;  /* 0x0000000e12137212 */ /* 0x000fe400078e9611 */
[----:B------:R-:W-:Y:S02]  /*08a0*/  LOP3.LUT R18, R9, R11, R6, 0xb8, !PT ;  /* 0x0000000b09127212 */ /* 0x000fe400078eb806 */
[----:B------:R-:W-:Y:S02]  /*08b0*/  LOP3.LUT R14, R15, R8, R13, 0xe8, !PT ;  /* 0x000000080f0e7212 */ /* 0x000fe400078ee80d */
[----:B------:R-:W-:Y:S02]  /*08c0*/  LOP3.LUT R17, R4, R2, R5, 0x96, !PT ;  /* 0x0000000204117212 */ /* 0x000fe400078e9605 */
[----:B------:R-:W-:Y:S01]  /*08d0*/  IADD3 R8, PT, PT, R19, R18, R16 ;  /* 0x0000001213087210 */ /* 0x000fe20007ffe010 */
[----:B------:R-:W0:Y:S01]  /*08e0*/  LDC.64 R4, c[0x3][0xa0] ;  /* 0x00c02800ff047b82 */ /* 0x000e220000000a00 */
[----:B------:R-:W-:-:S03]  /*08f0*/  IADD3 R14, PT, PT, R12, R17, R14 ;  /* 0x000000110c0e7210 */ /* 0x000fc60007ffe00e */
[----:B------:R-:W-:Y:S01]  /*0900*/  IMAD.IADD R8, R8, 0x1, R3 ;  /* 0x0000000108087824 */ /* 0x000fe200078e0203 */
[C-C-:B------:R-:W-:Y:S02]  /*0910*/  SHF.L.W.U32.HI R2, R14.reuse, 0x1e, R14.reuse ;  /* 0x0000001e0e027819 */ /* 0x140fe40000010e0e */
[C---:B------:R-:W-:Y:S01]  /*0920*/  SHF.L.W.U32.HI R3, R14.reuse, 0x13, R14 ;  /* 0x000000130e037819 */ /* 0x040fe20000010e0e */
[C---:B------:R-:W-:Y:S01]  /*0930*/  IMAD.IADD R12, R14.reuse, 0x1, R8 ;  /* 0x000000010e0c7824 */ /* 0x040fe200078e0208 */
[--C-:B------:R-:W-:Y:S02]  /*0940*/  SHF.L.W.U32.HI R16, R14, 0xa, R14.reuse ;  /* 0x0000000a0e107819 */ /* 0x100fe40000010e0e */
[----:B------:R-:W-:Y:S02]  /*0950*/  LOP3.LUT R15, R13, R15, R14, 0xe8, !PT ;  /* 0x0000000f0d0f7212 */ /* 0x000fe400078ee80e */
[C-C-:B------:R-:W-:Y:S02]  /*0960*/  SHF.L.W.U32.HI R17, R12.reuse, 0x1a, R12.reuse ;  /* 0x0000001a0c117819 */ /* 0x140fe40000010e0c */
[----:B------:R-:W-:-:S02]  /*0970*/  SHF.L.W.U32.HI R18, R12, 0x15, R12 ;  /* 0x000000150c127819 */ /* 0x000fc40000010e0c */
[----:B------:R-:W-:Y:S02]  /*0980*/  SHF.L.W.U32.HI R19, R12, 0x7, R12 ;  /* 0x000000070c137819 */ /* 0x000fe40000010e0c */
[----:B------:R-:W-:Y:S02]  /*0990*/  LOP3.LUT R2, R16, R2, R3, 0x96, !PT ;  /* 0x0000000210027212 */ /* 0x000fe400078e9603 */
[----:B------:R-:W-:Y:S02]  /*09a0*/  LOP3.LUT R18, R19, R17, R18, 0x96, !PT ;  /* 0x0000001113127212 */ /* 0x000fe400078e9612 */
[----:B------:R-:W-:Y:S02]  /*09b0*/  LOP3.LUT R17, R6, R12, R11, 0xb8, !PT ;  /* 0x0000000c06117212 */ /* 0x000fe400078eb80b */
[----:B------:R-:W-:Y:S02]  /*09c0*/  IADD3 R15, PT, PT, R7, R2, R15 ;  /* 0x00000002070f7210 */ /* 0x000fe40007ffe00f */
[----:B------:R-:W-:-:S02]  /*09d0*/  IADD3 R17, PT, PT, R18, R17, R9 ;  /* 0x0000001112117210 */ /* 0x000fc40007ffe009 */
[C-C-:B------:R-:W-:Y:S02]  /*09e0*/  SHF.L.W.U32.HI R2, R15.reuse, 0x1e, R15.reuse ;  /* 0x0000001e0f027819 */ /* 0x140fe40000010e0f */
[--C-:B------:R-:W-:Y:S01]  /*09f0*/  SHF.L.W.U32.HI R3, R15, 0x13, R15.reuse ;  /* 0x000000130f037819 */ /* 0x100fe20000010e0f */
[----:B0-----:R-:W-:Y:S01]  /*0a00*/  IMAD.IADD R7, R17, 0x1, R4 ;  /* 0x0000000111077824 */ /* 0x001fe200078e0204 */
[C-C-:B------:R-:W-:Y:S02]  /*0a10*/  SHF.L.W.U32.HI R4, R15.reuse, 0xa, R15.reuse ;  /* 0x0000000a0f047819 */ /* 0x140fe40000010e0f */
[----:B------:R-:W-:Y:S01]  /*0a20*/  LOP3.LUT R13, R14, R13, R15, 0xe8, !PT ;  /* 0x0000000d0e0d7212 */ /* 0x000fe200078ee80f */
[----:B------:R-:W-:-:S05]  /*0a30*/  IMAD.IADD R9, R15, 0x1, R7 ;  /* 0x000000010f097824 */ /* 0x000fca00078e0207 */
[C-C-:B------:R-:W-:Y:S02]  /*0a40*/  SHF.L.W.U32.HI R16, R9.reuse, 0x1a, R9.reuse ;  /* 0x0000001a09107819 */ /* 0x140fe40000010e09 */
[C-C-:B------:R-:W-:Y:S02]  /*0a50*/  SHF.L.W.U32.HI R17, R9.reuse, 0x15, R9.reuse ;  /* 0x0000001509117819 */ /* 0x140fe40000010e09 */
[----:B------:R-:W-:-:S04]  /*0a60*/  SHF.L.W.U32.HI R18, R9, 0x7, R9 ;  /* 0x0000000709127819 */ /* 0x000fc80000010e09 */
        /* <DEDUP_REMOVED lines=8> */
[C-C-:B------:R-:W-:Y:S01]  /*0af0*/  SHF.L.W.U32.HI R5, R13.reuse, 0x13, R13.reuse ;  /* 0x000000130d057819 */ /* 0x140fe20000010e0d */
        /* <DEDUP_REMOVED lines=12> */
[C---:B------:R-:W-:Y:S01]  /*0bc0*/  SHF.L.W.U32.HI R4, R14.reuse, 0xa, R14 ;  /* 0x0000000a0e047819 */ /* 0x040fe20000010e0e */
        /* <DEDUP_REMOVED lines=27> */
[C---:B------:R-:W-:Y:S02]  /*0d80*/  SHF.L.W.U32.HI R2, R16.reuse, 0x1e, R16 ;  /* 0x0000001e10027819 */ /* 0x040fe40000010e10 */
[----:B0-----:R-:W-:Y:S02]  /*0d90*/  IADD3 R7, PT, PT, R17, 0x108, R4 ;  /* 0x0000010811077810 */ /* 0x001fe40007ffe004 */
[C-C-:B------:R-:W-:Y:S02]  /*0da0*/  SHF.L.W.U32.HI R3, R16.reuse, 0x13, R16.reuse ;  /* 0x0000001310037819 */ /* 0x140fe40000010e10 */
[C-C-:B------:R-:W-:Y:S01]  /*0db0*/  SHF.L.W.U32.HI R4, R16.reuse, 0xa, R16.reuse ;  /* 0x0000000a10047819 */ /* 0x140fe20000010e10 */
[----:B------:R-:W-:Y:S01]  /*0dc0*/  IMAD.IADD R9, R16, 0x1, R7 ;  /* 0x0000000110097824 */ /* 0x000fe200078e0207 */
[----:B------:R-:W-:-:S04]  /*0dd0*/  LOP3.LUT R14, R15, R14, R16, 0xe8, !PT ;  /* 0x0000000e0f0e7212 */ /* 0x000fc800078ee810 */
        /* <DEDUP_REMOVED lines=8> */
[----:B------:R-:W-:Y:S02]  /*0e60*/  IADD3 R13, PT, PT, R0, R13, R14 ;  /* 0x0000000d000d7210 */ /* 0x000fe40007ffe00e */
[----:B------:R-:W-:-:S02]  /*0e70*/  IADD3 R0, PT, PT, R18, 0x23fffffe, R5 ;  /* 0x23fffffe12007810 */ /* 0x000fc40007ffe005 */
[C-C-:B------:R-:W-:Y:S02]  /*0e80*/  SHF.L.W.U32.HI R4, R13.reuse, 0x1e, R13.reuse ;  /* 0x0000001e0d047819 */ /* 0x140fe40000010e0d */
[C-C-:B------:R-:W-:Y:S01]  /*0e90*/  SHF.L.W.U32.HI R5, R13.reuse, 0x13, R13.reuse ;  /* 0x000000130d057819 */ /* 0x140fe20000010e0d */
[C---:B------:R-:W-:Y:S01]  /*0ea0*/  IMAD.IADD R6, R13.reuse, 0x1, R0 ;  /* 0x000000010d067824 */ /* 0x040fe200078e0200 */
[----:B------:R-:W-:-:S04]  /*0eb0*/  SHF.L.W.U32.HI R14, R13, 0xa, R13 ;  /* 0x0000000a0d0e7819 */ /* 0x000fc80000010e0d */
[C-C-:B------:R-:W-:Y:S02]  /*0ec0*/  SHF.L.W.U32.HI R17, R6.reuse, 0x1a, R6.reuse ;  /* 0x0000001a06117819 */ /* 0x140fe40000010e06 */
[C-C-:B------:R-:W-:Y:S02]  /*0ed0*/  SHF.L.W.U32.HI R18, R6.reuse, 0x15, R6.reuse ;  /* 0x0000001506127819 */ /* 0x140fe40000010e06 */
[----:B------:R-:W-:Y:S02]  /*0ee0*/  SHF.L.W.U32.HI R19, R6, 0x7, R6 ;  /* 0x0000000706137819 */ /* 0x000fe40000010e06 */
[----:B------:R-:W-:Y:S02]  /*0ef0*/  LOP3.LUT R5, R14, R4, R5, 0x96, !PT ;  /* 0x000000040e057212 */ /* 0x000fe400078e9605 */
[----:B------:R-:W-:Y:S02]  /*0f00*/  LOP3.LUT R18, R19, R17, R18, 0x96, !PT ;  /* 0x0000001113127212 */ /* 0x000fe400078e9612 */
[----:B------:R-:W-:-:S02]  /*0f10*/  LOP3.LUT R17, R12, R6, R9, 0xb8, !PT ;  /* 0x000000060c117212 */ /* 0x000fc400078eb809 */
[----:B------:R-:W-:Y:S02]  /*0f20*/  LOP3.LUT R14, R16, R15, R13, 0xe8, !PT ;  /* 0x0000000f100e7212 */ /* 0x000fe400078ee80d */
[----:B------:R-:W-:Y:S02]  /*0f30*/  IADD3 R17, PT, PT, R18, R17, R11 ;  /* 0x0000001112117210 */ /* 0x000fe40007ffe00b */
[----:B------:R-:W-:Y:S02]  /*0f40*/  IADD3 R14, PT, PT, R10, R5, R14 ;  /* 0x000000050a0e7210 */ /* 0x000fe40007ffe00e */
[----:B0-----:R-:W-:Y:S02]  /*0f50*/  IADD3 R10, PT, PT, R17, 0x20a4fffe, R2 ;  /* 0x20a4fffe110a7810 */ /* 0x001fe40007ffe002 */
[C-C-:B------:R-:W-:Y:S02]  /*0f60*/  SHF.L.W.U32.HI R2, R14.reuse, 0x1e, R14.reuse ;  /* 0x0000001e0e027819 */ /* 0x140fe40000010e0e */
[C---:B------:R-:W-:Y:S01]  /*0f70*/  SHF.L.W.U32.HI R5, R14.reuse, 0x13, R14 ;  /* 0x000000130e057819 */ /* 0x040fe20000010e0e */
[C---:B------:R-:W-:Y:S01]  /*0f80*/  IMAD.IADD R11, R14.reuse, 0x1, R10 ;  /* 0x000000010e0b7824 */ /* 0x040fe200078e020a */
[----:B------:R-:W-:-:S02]  /*0f90*/  SHF.L.W.U32.HI R4, R14, 0xa, R14 ;  /* 0x0000000a0e047819 */ /* 0x000fc40000010e0e */
[----:B------:R-:W-:Y:S02]  /*0fa0*/  LOP3.LUT R16, R13, R16, R14, 0xe8, !PT ;  /* 0x000000100d107212 */ /* 0x000fe400078ee80e */
        /* <DEDUP_REMOVED lines=52> */
[----:B0-----:R-:W-:Y:S02]  /*12f0*/  IADD3 R10, PT, PT, R17, -0x7eea9dc8, R2 ;  /* 0x81156238110a7810 */ /* 0x001fe40007ffe002 */
        /* <DEDUP_REMOVED lines=14> */
[----:B------:R-:W-:-:S02]  /*13e0*/  IADD3 R8, PT, PT, R18, -0x2234de7c, R3 ;  /* 0xddcb218412087810 */ /* 0x000fc40007ffe003 */
        /* <DEDUP_REMOVED lines=72> */
[----:B0-----:R-:W-:Y:S02]  /*1870*/  IADD3 R7, PT, PT, R17, -0x24fa458d, R4 ;  /* 0xdb05ba7311077810 */ /* 0x001fe40007ffe004 */
        /* <DEDUP_REMOVED lines=144> */
[C-C-:B------:R-:W-:Y:S02]  /*2180*/  SHF.L.W.U32.HI R5, R10.reuse, 0x13, R10.reuse ;  /* 0x000000130a057819 */ /* 0x140fe40000010e0a */
[C---:B------:R-:W-:Y:S02]  /*2190*/  SHF.L.W.U32.HI R11, R10.reuse, 0xa, R10 ;  /* 0x0000000a0a0b7819 */ /* 0x040fe40000010e0a */
[----:B0-----:R-:W-:Y:S02]  /*21a0*/  IADD3 R2, PT, PT, R15, 0x178f80a7, R2 ;  /* 0x178f80a70f027810 */ /* 0x001fe40007ffe002 */
[----:B------:R-:W-:Y:S02]  /*21b0*/  LOP3.LUT R5, R11, R4, R5, 0x96, !PT ;  /* 0x000000040b057212 */ /* 0x000fe400078e9605 */
[----:B------:R-:W-:Y:S01]  /*21c0*/  LOP3.LUT R15, R13, R16, R10, 0xe8, !PT ;  /* 0x000000100d0f7212 */ /* 0x000fe200078ee80a */
[----:B------:R-:W-:-:S03]  /*21d0*/  IMAD.IADD R11, R10, 0x1, R2 ;  /* 0x000000010a0b7824 */ /* 0x000fc600078e0202 */
[----:B------:R-:W-:Y:S02]  /*21e0*/  IADD3 R15, PT, PT, R12, R5, R15 ;  /* 0x000000050c0f7210 */ /* 0x000fe40007ffe00f */
[C-C-:B------:R-:W-:Y:S02]  /*21f0*/  SHF.L.W.U32.HI R5, R11.reuse, 0x1a, R11.reuse ;  /* 0x0000001a0b057819 */ /* 0x140fe40000010e0b */
[C-C-:B------:R-:W-:Y:S02]  /*2200*/  SHF.L.W.U32.HI R12, R11.reuse, 0x15, R11.reuse ;  /* 0x000000150b0c7819 */ /* 0x140fe40000010e0b */
[----:B------:R-:W-:Y:S02]  /*2210*/  SHF.L.W.U32.HI R14, R11, 0x7, R11 ;  /* 0x000000070b0e7819 */ /* 0x000fe40000010e0b */
[----:B------:R-:W-:Y:S02]  /*2220*/  SHF.L.W.U32.HI R4, R15, 0x1e, R15 ;  /* 0x0000001e0f047819 */ /* 0x000fe40000010e0f */
[----:B------:R-:W-:-:S02]  /*2230*/  LOP3.LUT R17, R14, R5, R12, 0x96, !PT ;  /* 0x000000050e117212 */ /* 0x000fc400078e960c */
[----:B------:R-:W-:Y:S02]  /*2240*/  LOP3.LUT R16, R7, R11, R0, 0xb8, !PT ;  /* 0x0000000b07107212 */ /* 0x000fe400078eb800 */
[C-C-:B------:R-:W-:Y:S02]  /*2250*/  SHF.L.W.U32.HI R5, R15.reuse, 0x13, R15.reuse ;  /* 0x000000130f057819 */ /* 0x140fe40000010e0f */
[----:B------:R-:W-:Y:S02]  /*2260*/  SHF.L.W.U32.HI R12, R15, 0xa, R15 ;  /* 0x0000000a0f0c7819 */ /* 0x000fe40000010e0f */
[----:B------:R-:W-:Y:S02]  /*2270*/  IADD3 R16, PT, PT, R17, R16, R8 ;  /* 0x0000001011107210 */ /* 0x000fe40007ffe008 */
[----:B------:R-:W-:Y:S02]  /*2280*/  LOP3.LUT R14, R12, R4, R5, 0x96, !PT ;  /* 0x000000040c0e7212 */ /* 0x000fe400078e9605 */
[----:B------:R-:W0:Y:S01]  /*2290*/  LDC.64 R4, c[0x3][0x110] ;  /* 0x00c04400ff047b82 */ /* 0x000e220000000a00 */
[----:B------:R-:W-:-:S02]  /*22a0*/  IADD3 R12, PT, PT, R16, -0x3195bd13, R3 ;  /* 0xce6a42ed100c7810 */ /* 0x000fc40007ffe003 */
[----:B------:R-:W-:-:S03]  /*22b0*/  LOP3.LUT R13, R10, R13, R15, 0xe8, !PT ;  /* 0x0000000d0a0d7212 */ /* 0x000fc600078ee80f */
[----:B------:R-:W-:Y:S01]  /*22c0*/  IMAD.IADD R8, R15, 0x1, R12 ;  /* 0x000000010f087824 */ /* 0x000fe200078e020c */
[----:B------:R-:W-:-:S04]  /*22d0*/  IADD3 R14, PT, PT, R9, R14, R13 ;  /* 0x0000000e090e7210 */ /* 0x000fc80007ffe00d */
[C-C-:B------:R-:W-:Y:S02]  /*22e0*/  SHF.L.W.U32.HI R3, R14.reuse, 0x1e, R14.reuse ;  /* 0x0000001e0e037819 */ /* 0x140fe40000010e0e */
        /* <DEDUP_REMOVED lines=10> */
[----:B------:R-:W-:-:S02]  /*2390*/  IADD3 R3, PT, PT, R6, R3, R10 ;  /* 0x0000000306037210 */ /* 0x000fc40007ffe00a */
[----:B0-----:R-:W-:Y:S02]  /*23a0*/  IADD3 R9, PT, PT, R9, -0x72d987b4, R4 ;  /* 0x8d26784c09097810 */ /* 0x001fe40007ffe004 */
[C-C-:B------:R-:W-:Y:S02]  /*23b0*/  SHF.L.W.U32.HI R6, R3.reuse, 0x1e, R3.reuse ;  /* 0x0000001e03067819 */ /* 0x140fe40000010e03 */
[C---:B------:R-:W-:Y:S01]  /*23c0*/  SHF.L.W.U32.HI R7, R3.reuse, 0x13, R3 ;  /* 0x0000001303077819 */ /* 0x040fe20000010e03 */
[C---:B------:R-:W-:Y:S01]  /*23d0*/  IMAD.IADD R4, R14.reuse, 0x1, R9 ;  /* 0x000000010e047824 */ /* 0x040fe200078e0209 */
[--C-:B------:R-:W-:Y:S02]  /*23e0*/  SHF.L.W.U32.HI R10, R3, 0xa, R3.reuse ;  /* 0x0000000a030a7819 */ /* 0x100fe40000010e03 */
[----:B------:R-:W-:Y:S02]  /*23f0*/  LOP3.LUT R15, R14, R15, R3, 0xe8, !PT ;  /* 0x0000000f0e0f7212 */ /* 0x000fe400078ee803 */
[----:B------:R-:W-:-:S02]  /*2400*/  LOP3.LUT R7, R10, R6, R7, 0x96, !PT ;  /* 0x000000060a077212 */ /* 0x000fc400078e9607 */
[--C-:B------:R-:W-:Y:S02]  /*2410*/  SHF.L.W.U32.HI R10, R4, 0x15, R4.reuse ;  /* 0x00000015040a7819 */ /* 0x100fe40000010e04 */
[----:B------:R-:W-:Y:S02]  /*2420*/  IADD3 R2, PT, PT, R2, R7, R15 ;  /* 0x0000000702027210 */ /* 0x000fe40007ffe00f */
        /* <DEDUP_REMOVED lines=10> */
[----:B------:R-:W-:-:S02]  /*24d0*/  IADD3 R16, PT, PT, R16, 0x6836619d, R5 ;  /* 0x6836619d10107810 */ /* 0x000fc40007ffe005 */
        /* <DEDUP_REMOVED lines=9> */
[----:B------:R-:W-:Y:S01]  /*2570*/  LOP3.LUT R0, R10, R0, R15, 0x96, !PT ;  /* 0x000000000a007212 */ /* 0x000fe200078e960f */
[----:B------:R-:W-:Y:S01]  /*2580*/  IMAD.MOV.U32 R15, RZ, RZ, 0x3 ;  /* 0x00000003ff0f7424 */ /* 0x000fe200078e00ff */
[----:B------:R-:W-:Y:S01]  /*2590*/  LOP3.LUT R12, R14, R12, R17, 0x96, !PT ;  /* 0x0000000c0e0c7212 */ /* 0x000fe200078e9611 */
[----:B------:R-:W-:Y:S01]  /*25a0*/  IMAD.MOV.U32 R14, RZ, RZ, 0x2 ;  /* 0x00000002ff0e7424 */ /* 0x000fe200078e00ff */
[----:B------:R-:W-:Y:S02]  /*25b0*/  LOP3.LUT R10, R8, R5, R4, 0xb8, !PT ;  /* 0x00000005080a7212 */ /* 0x000fe400078eb804 */
[----:B------:R-:W-:Y:S02]  /*25c0*/  LOP3.LUT R3, R2, R3, R13, 0xe8, !PT ;  /* 0x0000000302037212 */ /* 0x000fe400078ee80d */
[----:B------:R-:W-:Y:S02]  /*25d0*/  IADD3 R19, PT, PT, R12, R10, R11 ;  /* 0x0000000a0c137210 */ /* 0x000fe40007ffe00b */
[----:B------:R-:W-:-:S02]  /*25e0*/  IADD3 R9, PT, PT, R9, R0, R3 ;  /* 0x0000000009097210 */ /* 0x000fc40007ffe003 */
[----:B0-----:R-:W-:Y:S02]  /*25f0*/  IADD3 R19, PT, PT, R19, -0x6cc83d5d, R6 ;  /* 0x9337c2a313137810 */ /* 0x001fe40007ffe006 */
[C-C-:B------:R-:W-:Y:S02]  /*2600*/  SHF.L.W.U32.HI R0, R9.reuse, 0x1e, R9.reuse ;  /* 0x0000001e09007819 */ /* 0x140fe40000010e09 */
[C---:B------:R-:W-:Y:S01]  /*2610*/  SHF.L.W.U32.HI R3, R9.reuse, 0x13, R9 ;  /* 0x0000001309037819 */ /* 0x040fe20000010e09 */
[----:B------:R-:W-:Y:S01]  /*2620*/  IMAD.IADD R25, R2, 0x1, R19 ;  /* 0x0000000102197824 */ /* 0x000fe200078e0213 */
[--C-:B------:R-:W-:Y:S02]  /*2630*/  SHF.L.W.U32.HI R10, R9, 0xa, R9.reuse ;  /* 0x0000000a090a7819 */ /* 0x100fe40000010e09 */
[----:B------:R-:W-:Y:S02]  /*2640*/  LOP3.LUT R6, R13, R2, R9, 0xe8, !PT ;  /* 0x000000020d067212 */ /* 0x000fe400078ee809 */
[----:B------:R-:W-:-:S02]  /*2650*/  LOP3.LUT R3, R10, R0, R3, 0x96, !PT ;  /* 0x000000000a037212 */ /* 0x000fc400078e9603 */
[C-C-:B------:R-:W-:Y:S02]  /*2660*/  SHF.L.W.U32.HI R2, R25.reuse, 0x1a, R25.reuse ;  /* 0x0000001a19027819 */ /* 0x140fe40000010e19 */
[----:B------:R-:W-:Y:S02]  /*2670*/  IADD3 R16, PT, PT, R16, R3, R6 ;  /* 0x0000000310107210 */ /* 0x000fe40007ffe006 */
[C-C-:B------:R-:W-:Y:S02]  /*2680*/  SHF.L.W.U32.HI R3, R25.reuse, 0x15, R25.reuse ;  /* 0x0000001519037819 */ /* 0x140fe40000010e19 */
[----:B------:R-:W-:Y:S02]  /*2690*/  SHF.L.W.U32.HI R6, R25, 0x7, R25 ;  /* 0x0000000719067819 */ /* 0x000fe40000010e19 */
[----:B------:R-:W-:Y:S02]  /*26a0*/  LOP3.LUT R10, R4, R25, R5, 0xb8, !PT ;  /* 0x00000019040a7212 */ /* 0x000fe400078eb805 */
[----:B------:R-:W-:-:S02]  /*26b0*/  LOP3.LUT R11, R6, R2, R3, 0x96, !PT ;  /* 0x00000002060b7212 */ /* 0x000fc400078e9603 */
[C-C-:B------:R-:W-:Y:S02]  /*26c0*/  SHF.L.W.U32.HI R3, R16.reuse, 0x13, R16.reuse ;  /* 0x0000001310037819 */ /* 0x140fe40000010e10 */
        /* <DEDUP_REMOVED lines=8> */
[----:B------:R-:W-:Y:S01]  /*2750*/  IADD3 R19, PT, PT, R19, R0, R6 ;  /* 0x0000000013137210 */ /* 0x000fe20007ffe006 */
[----:B------:R-:W-:-:S03]  /*2760*/  IMAD.MOV.U32 R13, RZ, RZ, 0x1 ;  /* 0x00000001ff0d7424 */ /* 0x000fc600078e00ff */
[C-C-:B------:R-:W-:Y:S02]  /*2770*/  SHF.L.W.U32.HI R0, R19.reuse, 0x1e, R19.reuse ;  /* 0x0000001e13007819 */ /* 0x140fe40000010e13 */
[C-C-:B------:R-:W-:Y:S02]  /*2780*/  SHF.L.W.U32.HI R7, R19.reuse, 0x13, R19.reuse ;  /* 0x0000001313077819 */ /* 0x140fe40000010e13 */
[----:B------:R-:W-:Y:S02]  /*2790*/  SHF.L.W.U32.HI R6, R19, 0xa, R19 ;  /* 0x0000000a13067819 */ /* 0x000fe40000010e13 */
[C-C-:B------:R-:W-:Y:S02]  /*27a0*/  SHF.L.W.U32.HI R8, R24.reuse, 0x1a, R24.reuse ;  /* 0x0000001a18087819 */ /* 0x140fe40000010e18 */
[C-C-:B------:R-:W-:Y:S02]  /*27b0*/  SHF.L.W.U32.HI R11, R24.reuse, 0x15, R24.reuse ;  /* 0x00000015180b7819 */ /* 0x140fe40000010e18 */
[----:B------:R-:W-:-:S02]  /*27c0*/  SHF.L.W.U32.HI R12, R24, 0x7, R24 ;  /* 0x00000007180c7819 */ /* 0x000fc40000010e18 */
[----:B------:R-:W-:Y:S02]  /*27d0*/  LOP3.LUT R7, R6, R0, R7, 0x96, !PT ;  /* 0x0000000006077212 */ /* 0x000fe400078e9607 */
[----:B------:R-:W-:Y:S01]  /*27e0*/  LOP3.LUT R11, R12, R8, R11, 0x96, !PT ;  /* 0x000000080c0b7212 */ /* 0x000fe200078e960b */
[----:B------:R-:W-:Y:S01]  /*27f0*/  IMAD.MOV.U32 R12, RZ, RZ, RZ ;  /* 0x000000ffff0c7224 */ /* 0x000fe200078e00ff */
[----:B------:R-:W-:Y:S01]  /*2800*/  LOP3.LUT R0, R5, R24, R25, 0xb8, !PT ;  /* 0x0000001805007212 */ /* 0x000fe200078eb819 */
[----:B------:R-:W-:Y:S01]  /*2810*/  IMAD.MOV.U32 R8, RZ, RZ, 0x8 ;  /* 0x00000008ff087424 */ /* 0x000fe200078e00ff */
[----:B------:R-:W-:Y:S02]  /*2820*/  LOP3.LUT R18, R16, R9, R19, 0xe8, !PT ;  /* 0x0000000910127212 */ /* 0x000fe400078ee813 */
[----:B------:R-:W-:Y:S01]  /*2830*/  IADD3 R11, PT, PT, R11, R0, R4 ;  /* 0x000000000b0b7210 */ /* 0x000fe20007ffe004 */
[----:B------:R1:W-:Y:S01]  /*2840*/  STL.128 [R1+0x40], R12 ;  /* 0x0000400c01007387 */ /* 0x0003e20000100c00 */
[----:B------:R-:W-:Y:S01]  /*2850*/  IADD3 R18, PT, PT, R10, R7, R18 ;  /* 0x000000070a127210 */ /* 0x000fe20007ffe012 */
[----:B------:R-:W-:Y:S01]  /*2860*/  IMAD.MOV.U32 R10, RZ, RZ, 0xa ;  /* 0x0000000aff0a7424 */ /* 0x000fe200078e00ff */
[----:B0-----:R-:W-:Y:S01]  /*2870*/  IADD3 R2, PT, PT, R11, 0x4c3bd8c4, R2 ;  /* 0x4c3bd8c40b027810 */ /* 0x001fe20007ffe002 */
[----:B------:R-:W-:Y:S01]  /*2880*/  IMAD.MOV.U32 R11, RZ, RZ, 0xb ;  /* 0x0000000bff0b7424 */ /* 0x000fe200078e00ff */
[----:B------:R-:W-:-:S02]  /*2890*/  SHF.L.W.U32.HI R0, R18, 0x1e, R18 ;  /* 0x0000001e12007819 */ /* 0x000fc40000010e12 */
[C---:B------:R-:W-:Y:S01]  /*28a0*/  SHF.L.W.U32.HI R7, R18.reuse, 0x13, R18 ;  /* 0x0000001312077819 */ /* 0x040fe20000010e12 */
[----:B------:R-:W-:Y:S01]  /*28b0*/  IMAD.IADD R17, R9, 0x1, R2 ;  /* 0x0000000109117824 */ /* 0x000fe200078e0202 */
[--C-:B------:R-:W-:Y:S02]  /*28c0*/  SHF.L.W.U32.HI R4, R18, 0xa, R18.reuse ;  /* 0x0000000a12047819 */ /* 0x100fe40000010e12 */
[----:B------:R-:W-:Y:S02]  /*28d0*/  LOP3.LUT R27, R19, R16, R18, 0xe8, !PT ;  /* 0x00000010131b7212 */ /* 0x000fe400078ee812 */
[----:B------:R-:W-:Y:S02]  /*28e0*/  LOP3.LUT R7, R4, R0, R7, 0x96, !PT ;  /* 0x0000000004077212 */ /* 0x000fe400078e9607 */
[C-C-:B------:R-:W-:Y:S01]  /*28f0*/  SHF.L.W.U32.HI R0, R17.reuse, 0x1a, R17.reuse ;  /* 0x0000001a11007819 */ /* 0x140fe20000010e11 */
[----:B-1----:R-:W-:Y:S01]  /*2900*/  IMAD.MOV.U32 R15, RZ, RZ, 0xf ;  /* 0x0000000fff0f7424 */ /* 0x002fe200078e00ff */
[----:B------:R-:W-:-:S02]  /*2910*/  SHF.L.W.U32.HI R9, R17, 0x15, R17 ;  /* 0x0000001511097819 */ /* 0x000fc40000010e11 */
[----:B------:R-:W-:Y:S02]  /*2920*/  SHF.L.W.U32.HI R4, R17, 0x7, R17 ;  /* 0x0000000711047819 */ /* 0x000fe40000010e11 */
[----:B------:R-:W-:Y:S01]  /*2930*/  IADD3 R27, PT, PT, R2, R7, R27 ;  /* 0x00000007021b7210 */ /* 0x000fe20007ffe01b */
[----:B------:R-:W-:Y:S01]  /*2940*/  IMAD.MOV.U32 R7, RZ, RZ, 0x7 ;  /* 0x00000007ff077424 */ /* 0x000fe200078e00ff */
[----:B------:R-:W-:Y:S01]  /*2950*/  LOP3.LUT R0, R4, R0, R9, 0x96, !PT ;  /* 0x0000000004007212 */ /* 0x000fe200078e9609 */
[----:B------:R-:W-:Y:S01]  /*2960*/  IMAD.MOV.U32 R9, RZ, RZ, 0x9 ;  /* 0x00000009ff097424 */ /* 0x000fe200078e00ff */
[----:B------:R-:W-:Y:S02]  /*2970*/  LOP3.LUT R2, R25, R17, R24, 0xb8, !PT ;  /* 0x0000001119027212 */ /* 0x000fe400078eb818 */
[C---:B------:R-:W-:Y:S02]  /*2980*/  SHF.L.W.U32.HI R21, R27.reuse, 0x1e, R27 ;  /* 0x0000001e1b157819 */ /* 0x040fe40000010e1b */
[----:B------:R-:W-:Y:S01]  /*2990*/  IADD3 R0, PT, PT, R0, R2, R5 ;  /* 0x0000000200007210 */ /* 0x000fe20007ffe005 */
[----:B------:R-:W-:Y:S01]  /*29a0*/  IMAD.MOV.U32 R5, RZ, RZ, 0x5 ;  /* 0x00000005ff057424 */ /* 0x000fe200078e00ff */
[----:B------:R-:W-:Y:S01]  /*29b0*/  SHF.L.W.U32.HI R4, R27, 0x13, R27 ;  /* 0x000000131b047819 */ /* 0x000fe20000010e1b */
[----:B------:R0:W-:Y:S01]  /*29c0*/  STL.128 [R1+0x60], R8 ;  /* 0x0000600801007387 */ /* 0x0001e20000100c00 */
[----:B------:R-:W-:-:S02]  /*29d0*/  IADD3 R0, PT, PT, R0, 0x76d61919, R3 ;  /* 0x76d6191900007810 */ /* 0x000fc40007ffe003 */
[----:B------:R-:W1:Y:S01]  /*29e0*/  LDC.64 R2, c[0x3][0x128] ;  /* 0x00c04a00ff027b82 */ /* 0x000e620000000a00 */
[--C-:B------:R-:W-:Y:S02]  /*29f0*/  SHF.L.W.U32.HI R6, R27, 0xa, R27.reuse ;  /* 0x0000000a1b067819 */ /* 0x100fe40000010e1b */
[----:B------:R-:W-:Y:S01]  /*2a00*/  IMAD.IADD R16, R16, 0x1, R0 ;  /* 0x0000000110107824 */ /* 0x000fe200078e0200 */
[----:B------:R-:W-:Y:S02]  /*2a10*/  LOP3.LUT R12, R18, R19, R27, 0xe8, !PT ;  /* 0x00000013120c7212 */ /* 0x000fe400078ee81b */
[----:B------:R-:W-:Y:S01]  /*2a20*/  LOP3.LUT R21, R6, R21, R4, 0x96, !PT ;  /* 0x0000001506157212 */ /* 0x000fe200078e9604 */
[----:B------:R-:W-:Y:S01]  /*2a30*/  IMAD.MOV.U32 R4, RZ, RZ, 0x4 ;  /* 0x00000004ff047424 */ /* 0x000fe200078e00ff */
[C-C-:B------:R-:W-:Y:S01]  /*2a40*/  SHF.L.W.U32.HI R26, R16.reuse, 0x1a, R16.reuse ;  /* 0x0000001a101a7819 */ /* 0x140fe20000010e10 */
[----:B------:R-:W-:Y:S01]  /*2a50*/  IMAD.MOV.U32 R6, RZ, RZ, 0x6 ;  /* 0x00000006ff067424 */ /* 0x000fe200078e00ff */
[----:B------:R-:W-:-:S02]  /*2a60*/  SHF.L.W.U32.HI R13, R16, 0x15, R16 ;  /* 0x00000015100d7819 */ /* 0x000fc40000010e10 */
[----:B------:R-:W-:Y:S01]  /*2a70*/  SHF.L.W.U32.HI R14, R16, 0x7, R16 ;  /* 0x00000007100e7819 */ /* 0x000fe20000010e10 */
[----:B0-----:R-:W-:Y:S01]  /*2a80*/  IMAD.MOV.U32 R10, RZ, RZ, 0x9 ;  /* 0x00000009ff0a7424 */ /* 0x001fe200078e00ff */
[----:B------:R0:W-:Y:S01]  /*2a90*/  STL.128 [R1+0x50], R4 ;  /* 0x0000500401007387 */ /* 0x0001e20000100c00 */
[----:B------:R-:W-:Y:S01]  /*2aa0*/  IADD3 R0, PT, PT, R0, R21, R12 ;  /* 0x0000001500007210 */ /* 0x000fe20007ffe00c */
[----:B------:R-:W-:Y:S01]  /*2ab0*/  IMAD.MOV.U32 R12, RZ, RZ, 0xc ;  /* 0x0000000cff0c7424 */ /* 0x000fe200078e00ff */
[----:B------:R-:W-:Y:S01]  /*2ac0*/  LOP3.LUT R26, R14, R26, R13, 0x96, !PT ;  /* 0x0000001a0e1a7212 */ /* 0x000fe200078e960d */
[----:B------:R-:W-:Y:S01]  /*2ad0*/  IMAD.MOV.U32 R13, RZ, RZ, 0xd ;  /* 0x0000000dff0d7424 */ /* 0x000fe200078e00ff */
[----:B------:R-:W-:Y:S01]  /*2ae0*/  SHF.L.W.U32.HI R8, R0, 0xa, R0 ;  /* 0x0000000a00087819 */ /* 0x000fe20000010e00 */
[----:B------:R-:W-:Y:S02]  /*2af0*/  IMAD.MOV.U32 R14, RZ, RZ, 0xe ;  /* 0x0000000eff0e7424 */ /* 0x000fe400078e00ff */
[----:B------:R-:W-:-:S02]  /*2b00*/  IMAD.MOV.U32 R11, RZ, RZ, 0x5 ;  /* 0x00000005ff0b7424 */ /* 0x000fc400078e00ff */
[----:B------:R-:W-:Y:S01]  /*2b10*/  IMAD.MOV.U32 R9, RZ, RZ, RZ ;  /* 0x000000ffff097224 */ /* 0x000fe200078e00ff */
[----:B------:R2:W-:Y:S01]  /*2b20*/  STL.128 [R1+0x70], R12 ;  /* 0x0000700c01007387 */ /* 0x0005e20000100c00 */
[----:B------:R-:W-:Y:S01]  /*2b30*/  IMAD.MOV.U32 R21, RZ, RZ, 0x4 ;  /* 0x00000004ff157424 */ /* 0x000fe200078e00ff */
[----:B0-----:R-:W-:-:S04]  /*2b40*/  LOP3.LUT R4, R24, R16, R17, 0xb8, !PT ;  /* 0x0000001018047212 */ /* 0x001fc800078eb811 */
[----:B------:R0:W-:Y:S01]  /*2b50*/  STL.128 [R1+0x80], R20 ;  /* 0x0000801401007387 */ /* 0x0001e20000100c00 */
[--C-:B------:R-:W-:Y:S02]  /*2b60*/  SHF.L.W.U32.HI R6, R0, 0x1e, R0.reuse ;  /* 0x0000001e00067819 */ /* 0x100fe40000010e00 */
[----:B------:R-:W-:Y:S01]  /*2b70*/  IADD3 R5, PT, PT, R26, R4, R25 ;  /* 0x000000041a057210 */ /* 0x000fe20007ffe019 */
[----:B------:R-:W-:Y:S01]  /*2b80*/  IMAD.MOV.U32 R4, RZ, RZ, 0xa ;  /* 0x0000000aff047424 */ /* 0x000fe200078e00ff */
[----:B------:R-:W-:Y:S02]  /*2b90*/  SHF.L.W.U32.HI R7, R0, 0x13, R0 ;  /* 0x0000001300077819 */ /* 0x000fe40000010e00 */
[----:B-1----:R-:W-:Y:S01]  /*2ba0*/  IADD3 R2, PT, PT, R5, -0x7577c221, R2 ;  /* 0x8a883ddf05027810 */ /* 0x002fe20007ffe002 */
[----:B------:R-:W-:Y:S01]  /*2bb0*/  IMAD.MOV.U32 R5, RZ, RZ, 0x6 ;  /* 0x00000006ff057424 */ /* 0x000fe200078e00ff */
[----:B------:R-:W-:Y:S01]  /*2bc0*/  LOP3.LUT R25, R8, R6, R7, 0x96, !PT ;  /* 0x0000000608197212 */ /* 0x000fe200078e9607 */
[----:B------:R-:W-:Y:S01]  /*2bd0*/  IMAD.MOV.U32 R6, RZ, RZ, 0xf ;  /* 0x0000000fff067424 */ /* 0x000fe200078e00ff */
[----:B--2---:R-:W-:Y:S01]  /*2be0*/  LOP3.LUT R12, R27, R18, R0, 0xe8, !PT ;  /* 0x000000121b0c7212 */ /* 0x004fe200078ee800 */
[----:B------:R-:W-:-:S02]  /*2bf0*/  IMAD.IADD R19, R19, 0x1, R2 ;  /* 0x0000000113137824 */ /* 0x000fc400078e0202 */
[----:B------:R-:W-:Y:S01]  /*2c00*/  IMAD.MOV.U32 R7, RZ, RZ, 0x3 ;  /* 0x00000003ff077424 */ /* 0x000fe200078e00ff */
[----:B------:R-:W-:Y:S01]  /*2c10*/  IADD3 R25, PT, PT, R2, R25, R12 ;  /* 0x0000001902197210 */ /* 0x000fe20007ffe00c */
[----:B------:R-:W-:Y:S01]  /*2c20*/  IMAD.MOV.U32 R12, RZ, RZ, 0x2 ;  /* 0x00000002ff0c7424 */ /* 0x000fe200078e00ff */
[C-C-:B------:R-:W-:Y:S01]  /*2c30*/  SHF.L.W.U32.HI R29, R19.reuse, 0x1a, R19.reuse ;  /* 0x0000001a131d7819 */ /* 0x140fe20000010e13 */
[----:B------:R-:W-:Y:S01]  /*2c40*/  IMAD.MOV.U32 R15, RZ, RZ, 0x8 ;  /* 0x00000008ff0f7424 */ /* 0x000fe200078e00ff */
[C-C-:B------:R-:W-:Y:S01]  /*2c50*/  SHF.L.W.U32.HI R14, R19.reuse, 0x15, R19.reuse ;  /* 0x00000015130e7819 */ /* 0x140fe20000010e13 */
[----:B------:R1:W-:Y:S01]  /*2c60*/  STL.128 [R1+0x90], R4 ;  /* 0x0000900401007387 */ /* 0x0003e20000100c00 */
[----:B------:R-:W-:Y:S01]  /*2c70*/  SHF.L.W.U32.HI R13, R19, 0x7, R19 ;  /* 0x00000007130d7819 */ /* 0x000fe20000010e13 */
[----:B------:R-:W-:Y:S01]  /*2c80*/  IMAD.MOV.U32 R8, RZ, RZ, 0xc ;  /* 0x0000000cff087424 */ /* 0x000fe200078e00ff */
[----:B------:R-:W-:Y:S01]  /*2c90*/  LOP3.LUT R2, R17, R19, R16, 0xb8, !PT ;  /* 0x0000001311027212 */ /* 0x000fe200078eb810 */
[----:B0-----:R-:W-:Y:S01]  /*2ca0*/  IMAD.MOV.U32 R20, RZ, RZ, 0x3 ;  /* 0x00000003ff147424 */ /* 0x001fe200078e00ff */
[----:B------:R-:W-:Y:S01]  /*2cb0*/  LOP3.LUT R29, R13, R29, R14, 0x96, !PT ;  /* 0x0000001d0d1d7212 */ /* 0x000fe200078e960e */
[----:B------:R-:W-:Y:S01]  /*2cc0*/  IMAD.MOV.U32 R13, RZ, RZ, 0xe ;  /* 0x0000000eff0d7424 */ /* 0x000fe200078e00ff */
[----:B------:R0:W-:Y:S01]  /*2cd0*/  STL.128 [R1+0xa0], R8 ;  /* 0x0000a00801007387 */ /* 0x0001e20000100c00 */
[----:B------:R-:W-:Y:S01]  /*2ce0*/  IMAD.MOV.U32 R14, RZ, RZ, 0xb ;  /* 0x0000000bff0e7424 */ /* 0x000fe200078e00ff */
[----:B------:R-:W-:Y:S01]  /*2cf0*/  IADD3 R2, PT, PT, R29, R2, R24 ;  /* 0x000000021d027210 */ /* 0x000fe20007ffe018 */
[----:B------:R-:W-:-:S02]  /*2d00*/  IMAD.MOV.U32 R21, RZ, RZ, 0xa ;  /* 0x0000000aff157424 */ /* 0x000fc400078e00ff */
[----:B------:R-:W-:Y:S01]  /*2d10*/  IMAD.MOV.U32 R23, RZ, RZ, 0x4 ;  /* 0x00000004ff177424 */ /* 0x000fe200078e00ff */
[----:B------:R-:W-:Y:S01]  /*2d20*/  IADD3 R29, PT, PT, R2, 0x1681d076, R3 ;  /* 0x1681d076021d7810 */ /* 0x000fe20007ffe003 */
[----:B------:R2:W-:Y:S01]  /*2d30*/  STL.128 [R1+0xb0], R12 ;  /* 0x0000b00c01007387 */ /* 0x0005e20000100c00 */
[----:B------:R-:W3:Y:S01]  /*2d40*/  LDC.64 R2, c[0x3][0x130] ;  /* 0x00c04c00ff027b82 */ /* 0x000ee20000000a00 */
[C-C-:B-1----:R-:W-:Y:S01]  /*2d50*/  SHF.L.W.U32.HI R4, R25.reuse, 0x1e, R25.reuse ;  /* 0x0000001e19047819 */ /* 0x142fe20000010e19 */
[----:B------:R-:W-:Y:S01]  /*2d60*/  IMAD.MOV.U32 R7, RZ, RZ, 0x1 ;  /* 0x00000001ff077424 */ /* 0x000fe200078e00ff */
[C---:B------:R-:W-:Y:S01]  /*2d70*/  SHF.L.W.U32.HI R5, R25.reuse, 0x13, R25 ;  /* 0x0000001319057819 */ /* 0x040fe20000010e19 */
[----:B------:R-:W-:Y:S01]  /*2d80*/  IMAD.IADD R18, R18, 0x1, R29 ;  /* 0x0000000112127824 */ /* 0x000fe200078e021d */
[----:B------:R-:W-:Y:S01]  /*2d90*/  SHF.L.W.U32.HI R6, R25, 0xa, R25 ;  /* 0x0000000a19067819 */ /* 0x000fe20000010e19 */
[----:B------:R-:W-:Y:S02]  /*2da0*/  IMAD.MOV.U32 R22, RZ, RZ, 0xe ;  /* 0x0000000eff167424 */ /* 0x000fe400078e00ff */
[----:B0-----:R-:W-:Y:S01]  /*2db0*/  IMAD.MOV.U32 R9, RZ, RZ, 0x7 ;  /* 0x00000007ff097424 */ /* 0x001fe200078e00ff */
[----:B------:R-:W-:Y:S01]  /*2dc0*/  LOP3.LUT R24, R6, R4, R5, 0x96, !PT ;  /* 0x0000000406187212 */ /* 0x000fe200078e9605 */
[----:B------:R-:W-:Y:S01]  /*2dd0*/  IMAD.MOV.U32 R4, RZ, RZ, 0x9 ;  /* 0x00000009ff047424 */ /* 0x000fe200078e00ff */
[C-C-:B------:R-:W-:Y:S01]  /*2de0*/  SHF.L.W.U32.HI R26, R18.reuse, 0x1a, R18.reuse ;  /* 0x0000001a121a7819 */ /* 0x140fe20000010e12 */
[----:B------:R-:W-:Y:S01]  /*2df0*/  IMAD.MOV.U32 R5, RZ, RZ, 0xf ;  /* 0x0000000fff057424 */ /* 0x000fe200078e00ff */
[----:B------:R0:W-:Y:S01]  /*2e00*/  STL.128 [R1+0xc0], R20 ;  /* 0x0000c01401007387 */ /* 0x0001e20000100c00 */
[----:B------:R-:W-:Y:S01]  /*2e10*/  IMAD.MOV.U32 R6, RZ, RZ, 0x8 ;  /* 0x00000008ff067424 */ /* 0x000fe200078e00ff */
[C-C-:B--2---:R-:W-:Y:S01]  /*2e20*/  SHF.L.W.U32.HI R13, R18.reuse, 0x15, R18.reuse ;  /* 0x00000015120d7819 */ /* 0x144fe20000010e12 */
[----:B------:R-:W-:Y:S01]  /*2e30*/  IMAD.MOV.U32 R11, RZ, RZ, 0x6 ;  /* 0x00000006ff0b7424 */ /* 0x000fe200078e00ff */
[----:B------:R-:W-:Y:S01]  /*2e40*/  SHF.L.W.U32.HI R14, R18, 0x7, R18 ;  /* 0x00000007120e7819 */ /* 0x000fe20000010e12 */
[----:B------:R-:W-:Y:S01]  /*2e50*/  IMAD.MOV.U32 R8, RZ, RZ, 0x2 ;  /* 0x00000002ff087424 */ /* 0x000fe200078e00ff */
[----:B------:R1:W-:Y:S01]  /*2e60*/  STL.128 [R1+0xd0], R4 ;  /* 0x0000d00401007387 */ /* 0x0003e20000100c00 */
[----:B------:R-:W-:Y:S01]  /*2e70*/  LOP3.LUT R12, R0, R27, R25, 0xe8, !PT ;  /* 0x0000001b000c7212 */ /* 0x000fe200078ee819 */
[----:B------:R-:W-:Y:S01]  /*2e80*/  IMAD.MOV.U32 R10, RZ, RZ, RZ ;  /* 0x000000ffff0a7224 */ /* 0x000fe200078e00ff */
[----:B------:R-:W-:Y:S01]  /*2e90*/  LOP3.LUT R26, R14, R26, R13, 0x96, !PT ;  /* 0x0000001a0e1a7212 */ /* 0x000fe200078e960d */
[----:B------:R-:W-:Y:S01]  /*2ea0*/  IMAD.MOV.U32 R13, RZ, RZ, 0xb ;  /* 0x0000000bff0d7424 */ /* 0x000fe200078e00ff */
[----:B------:R-:W-:Y:S01]  /*2eb0*/  IADD3 R24, PT, PT, R29, R24, R12 ;  /* 0x000000181d187210 */ /* 0x000fe20007ffe00c */
[----:B------:R-:W-:Y:S01]  /*2ec0*/  IMAD.MOV.U32 R12, RZ, RZ, 0xd ;  /* 0x0000000dff0c7424 */ /* 0x000fe200078e00ff */
[----:B------:R2:W-:Y:S01]  /*2ed0*/  STL.128 [R1+0xe0], R8 ;  /* 0x0000e00801007387 */ /* 0x0005e20000100c00 */
[----:B------:R-:W-:-:S02]  /*2ee0*/  IMAD.MOV.U32 R14, RZ, RZ, 0x5 ;  /* 0x00000005ff0e7424 */ /* 0x000fc400078e00ff */
[----:B------:R-:W-:Y:S02]  /*2ef0*/  IMAD.MOV.U32 R15, RZ, RZ, 0xc ;  /* 0x0000000cff0f7424 */ /* 0x000fe400078e00ff */
[----:B0-----:R-:W-:Y:S02]  /*2f00*/  IMAD.MOV.U32 R21, RZ, RZ, 0x9 ;  /* 0x00000009ff157424 */ /* 0x001fe400078e00ff */
[----:B------:R-:W-:Y:S01]  /*2f10*/  IMAD.MOV.U32 R20, RZ, RZ, 0x1 ;  /* 0x00000001ff147424 */ /* 0x000fe200078e00ff */
[----:B------:R0:W-:Y:S01]  /*2f20*/  STL.128 [R1+0xf0], R12 ;  /* 0x0000f00c01007387 */ /* 0x0001e20000100c00 */
[----:B-1----:R-:W-:Y:S01]  /*2f30*/  LOP3.LUT R4, R16, R18, R19, 0xb8, !PT ;  /* 0x0000001210047212 */ /* 0x002fe200078eb813 */
[----:B------:R-:W-:Y:S01]  /*2f40*/  IMAD.MOV.U32 R23, RZ, RZ, 0xa ;  /* 0x0000000aff177424 */ /* 0x000fe200078e00ff */
[--C-:B------:R-:W-:Y:S01]  /*2f50*/  SHF.L.W.U32.HI R6, R24, 0x1e, R24.reuse ;  /* 0x0000001e18067819 */ /* 0x100fe20000010e18 */
[----:B------:R-:W-:Y:S01]  /*2f60*/  IMAD.MOV.U32 R22, RZ, RZ, 0xb ;  /* 0x0000000bff167424 */ /* 0x000fe200078e00ff */
[----:B------:R-:W-:Y:S01]  /*2f70*/  IADD3 R5, PT, PT, R26, R4, R17 ;  /* 0x000000041a057210 */ /* 0x000fe20007ffe011 */
[----:B------:R-:W-:Y:S01]  /*2f80*/  IMAD.MOV.U32 R4, RZ, RZ, RZ ;  /* 0x000000ffff047224 */ /* 0x000fe200078e00ff */
[C---:B------:R-:W-:Y:S01]  /*2f90*/  SHF.L.W.U32.HI R7, R24.reuse, 0x13, R24 ;  /* 0x0000001318077819 */ /* 0x040fe20000010e18 */
[----:B--2---:R-:W-:Y:S01]  /*2fa0*/  IMAD.MOV.U32 R11, RZ, RZ, 0xf ;  /* 0x0000000fff0b7424 */ /* 0x004fe200078e00ff */
[----:B---3--:R-:W-:Y:S01]  /*2fb0*/  IADD3 R2, PT, PT, R5, 0x1acf3dc, R2 ;  /* 0x01acf3dc05027810 */ /* 0x008fe20007ffe002 */
[----:B------:R-:W-:Y:S01]  /*2fc0*/  IMAD.MOV.U32 R5, RZ, RZ, 0x8 ;  /* 0x00000008ff057424 */ /* 0x000fe200078e00ff */
[----:B------:R-:W-:Y:S01]  /*2fd0*/  SHF.L.W.U32.HI R8, R24, 0xa, R24 ;  /* 0x0000000a18087819 */ /* 0x000fe20000010e18 */
[----:B------:R-:W-:Y:S01]  /*2fe0*/  IMAD.MOV.U32 R9, RZ, RZ, 0x3 ;  /* 0x00000003ff097424 */ /* 0x000fe200078e00ff */
[----:B------:R1:W-:Y:S01]  /*2ff0*/  STL.128 [R1+0x100], R20 ;  /* 0x0001001401007387 */ /* 0x0003e20000100c00 */
[----:B------:R-:W-:Y:S01]  /*3000*/  IMAD.IADD R27, R27, 0x1, R2 ;  /* 0x000000011b1b7824 */ /* 0x000fe200078e0202 */
[----:B------:R-:W-:Y:S01]  /*3010*/  LOP3.LUT R17, R8, R6, R7, 0x96, !PT ;  /* 0x0000000608117212 */ /* 0x000fe200078e9607 */
[----:B------:R-:W-:Y:S01]  /*3020*/  IMAD.MOV.U32 R6, RZ, RZ, 0xc ;  /* 0x0000000cff067424 */ /* 0x000fe200078e00ff */
[----:B0-----:R-:W-:Y:S01]  /*3030*/  LOP3.LUT R12, R25, R0, R24, 0xe8, !PT ;  /* 0x00000000190c7212 */ /* 0x001fe200078ee818 */
[----:B------:R-:W-:Y:S01]  /*3040*/  IMAD.MOV.U32 R7, RZ, RZ, 0x4 ;  /* 0x00000004ff077424 */ /* 0x000fe200078e00ff */
[C-C-:B------:R-:W-:Y:S01]  /*3050*/  SHF.L.W.U32.HI R29, R27.reuse, 0x1a, R27.reuse ;  /* 0x0000001a1b1d7819 */ /* 0x140fe20000010e1b */
[----:B------:R-:W-:Y:S01]  /*3060*/  IMAD.MOV.U32 R15, RZ, RZ, 0x2 ;  /* 0x00000002ff0f7424 */ /* 0x000fe200078e00ff */
[C-C-:B------:R-:W-:Y:S01]  /*3070*/  SHF.L.W.U32.HI R14, R27.reuse, 0x15, R27.reuse ;  /* 0x000000151b0e7819 */ /* 0x140fe20000010e1b */
[----:B------:R-:W-:Y:S01]  /*3080*/  IMAD.MOV.U32 R10, RZ, RZ, 0x7 ;  /* 0x00000007ff0a7424 */ /* 0x000fe200078e00ff */
[----:B------:R-:W-:Y:S01]  /*3090*/  SHF.L.W.U32.HI R13, R27, 0x7, R27 ;  /* 0x000000071b0d7819 */ /* 0x000fe20000010e1b */
[----:B------:R0:W-:Y:S01]  /*30a0*/  STL.128 [R1+0x110], R4 ;  /* 0x0001100401007387 */ /* 0x0001e20000100c00 */
[----:B------:R-:W-:Y:S01]  /*30b0*/  IADD3 R17, PT, PT, R2, R17, R12 ;  /* 0x0000001102117210 */ /* 0x000fe20007ffe00c */
[----:B------:R-:W-:Y:S01]  /*30c0*/  IMAD.MOV.U32 R12, RZ, RZ, 0xe ;  /* 0x0000000eff0c7424 */ /* 0x000fe200078e00ff */
[----:B------:R-:W-:Y:S01]  /*30d0*/  LOP3.LUT R29, R13, R29, R14, 0x96, !PT ;  /* 0x0000001d0d1d7212 */ /* 0x000fe200078e960e */
[----:B------:R-:W-:Y:S01]  /*30e0*/  IMAD.MOV.U32 R14, RZ, RZ, 0x6 ;  /* 0x00000006ff0e7424 */ /* 0x000fe200078e00ff */
[----:B------:R-:W-:Y:S01]  /*30f0*/  LOP3.LUT R2, R19, R27, R18, 0xb8, !PT ;  /* 0x0000001b13027212 */ /* 0x000fe200078eb812 */
[----:B------:R-:W-:-:S02]  /*3100*/  IMAD.MOV.U32 R13, RZ, RZ, 0x5 ;  /* 0x00000005ff0d7424 */ /* 0x000fc400078e00ff */
[----:B------:R-:W-:Y:S01]  /*3110*/  IMAD.MOV.U32 R8, RZ, RZ, 0xd ;  /* 0x0000000dff087424 */ /* 0x000fe200078e00ff */
[----:B------:R-:W-:Y:S01]  /*3120*/  IADD3 R2, PT, PT, R29, R2, R16 ;  /* 0x000000021d027210 */ /* 0x000fe20007ffe010 */
[----:B-1----:R-:W-:Y:S01]  /*3130*/  IMAD.MOV.U32 R20, RZ, RZ, 0x4 ;  /* 0x00000004ff147424 */ /* 0x002fe200078e00ff */
[----:B------:R1:W-:Y:S01]  /*3140*/  STL.128 [R1+0x130], R12 ;  /* 0x0001300c01007387 */ /* 0x0003e20000100c00 */
[----:B------:R-:W-:Y:S01]  /*3150*/  IMAD.MOV.U32 R23, RZ, RZ, 0x9 ;  /* 0x00000009ff177424 */ /* 0x000fe200078e00ff */
[----:B------:R-:W-:Y:S01]  /*3160*/  IADD3 R29, PT, PT, R2, 0x4bf098cc, R3 ;  /* 0x4bf098cc021d7810 */ /* 0x000fe20007ffe003 */
[----:B------:R-:W-:Y:S01]  /*3170*/  IMAD.MOV.U32 R21, RZ, RZ, RZ ;  /* 0x000000ffff157224 */ /* 0x000fe200078e00ff */
[----:B------:R-:W2:Y:S01]  /*3180*/  LDC.64 R2, c[0x3][0x138] ;  /* 0x00c04e00ff027b82 */ /* 0x000ea20000000a00 */
[C-C-:B0-----:R-:W-:Y:S01]  /*3190*/  SHF.L.W.U32.HI R4, R17.reuse, 0x1e, R17.reuse ;  /* 0x0000001e11047819 */ /* 0x141fe20000010e11 */
[----:B------:R-:W-:Y:S01]  /*31a0*/  IMAD.MOV.U32 R7, RZ, RZ, 0xa ;  /* 0x0000000aff077424 */ /* 0x000fe200078e00ff */
[C---:B------:R-:W-:Y:S01]  /*31b0*/  SHF.L.W.U32.HI R5, R17.reuse, 0x13, R17 ;  /* 0x0000001311057819 */ /* 0x040fe20000010e11 */
[----:B------:R-:W-:Y:S01]  /*31c0*/  IMAD.IADD R0, R0, 0x1, R29 ;  /* 0x0000000100007824 */ /* 0x000fe200078e021d */
[----:B------:R-:W-:Y:S01]  /*31d0*/  SHF.L.W.U32.HI R6, R17, 0xa, R17 ;  /* 0x0000000a11067819 */ /* 0x000fe20000010e11 */
[----:B------:R0:W-:Y:S01]  /*31e0*/  STL.128 [R1+0x120], R8 ;  /* 0x0001200801007387 */ /* 0x0001e20000100c00 */
[----:B------:R-:W-:-:S02]  /*31f0*/  IMAD.MOV.U32 R22, RZ, RZ, 0x5 ;  /* 0x00000005ff167424 */ /* 0x000fc400078e00ff */
[----:B------:R-:W-:Y:S01]  /*3200*/  LOP3.LUT R16, R6, R4, R5, 0x96, !PT ;  /* 0x0000000406107212 */ /* 0x000fe200078e9605 */
[----:B------:R-:W-:Y:S01]  /*3210*/  IMAD.MOV.U32 R6, RZ, RZ, 0x2 ;  /* 0x00000002ff067424 */ /* 0x000fe200078e00ff */
[C-C-:B------:R-:W-:Y:S01]  /*3220*/  SHF.L.W.U32.HI R26, R0.reuse, 0x1a, R0.reuse ;  /* 0x0000001a001a7819 */ /* 0x140fe20000010e00 */
[----:B------:R-:W-:Y:S01]  /*3230*/  IMAD.MOV.U32 R4, RZ, RZ, 0x7 ;  /* 0x00000007ff047424 */ /* 0x000fe200078e00ff */
[C-C-:B-1----:R-:W-:Y:S01]  /*3240*/  SHF.L.W.U32.HI R13, R0.reuse, 0x15, R0.reuse ;  /* 0x00000015000d7819 */ /* 0x142fe20000010e00 */
[----:B------:R-:W-:Y:S01]  /*3250*/  IMAD.MOV.U32 R5, RZ, RZ, 0xc ;  /* 0x0000000cff057424 */ /* 0x000fe200078e00ff */
[----:B------:R-:W-:Y:S01]  /*3260*/  SHF.L.W.U32.HI R14, R0, 0x7, R0 ;  /* 0x00000007000e7819 */ /* 0x000fe20000010e00 */
[----:B------:R-:W-:Y:S01]  /*3270*/  IMAD.MOV.U32 R15, RZ, RZ, 0xd ;  /* 0x0000000dff0f7424 */ /* 0x000fe200078e00ff */
[----:B------:R-:W-:Y:S01]  /*3280*/  LOP3.LUT R12, R24, R25, R17, 0xe8, !PT ;  /* 0x00000019180c7212 */ /* 0x000fe200078ee811 */
[----:B------:R1:W-:Y:S01]  /*3290*/  STL.128 [R1+0x140], R20 ;  /* 0x0001401401007387 */ /* 0x0003e20000100c00 */
[----:B------:R-:W-:Y:S01]  /*32a0*/  LOP3.LUT R26, R14, R26, R13, 0x96, !PT ;  /* 0x0000001a0e1a7212 */ /* 0x000fe200078e960d */
[----:B------:R-:W-:Y:S01]  /*32b0*/  IMAD.MOV.U32 R13, RZ, RZ, 0x6 ;  /* 0x00000006ff0d7424 */ /* 0x000fe200078e00ff */
[----:B------:R-:W-:Y:S01]  /*32c0*/  IADD3 R16, PT, PT, R29, R16, R12 ;  /* 0x000000101d107210 */ /* 0x000fe20007ffe00c */
[----:B------:R3:W-:Y:S01]  /*32d0*/  STL.128 [R1+0x150], R4 ;  /* 0x0001500401007387 */ /* 0x0007e20000100c00 */
[----:B0-----:R-:W-:-:S02]  /*32e0*/  IMAD.MOV.U32 R10, RZ, RZ, 0x3 ;  /* 0x00000003ff0a7424 */ /* 0x001fc400078e00ff */
[----:B------:R-:W-:Y:S02]  /*32f0*/  IMAD.MOV.U32 R8, RZ, RZ, 0xe ;  /* 0x0000000eff087424 */ /* 0x000fe400078e00ff */
[----:B------:R-:W-:Y:S02]  /*3300*/  IMAD.MOV.U32 R9, RZ, RZ, 0x1 ;  /* 0x00000001ff097424 */ /* 0x000fe400078e00ff */
[----:B------:R-:W-:Y:S02]  /*3310*/  IMAD.MOV.U32 R11, RZ, RZ, 0x8 ;  /* 0x00000008ff0b7424 */ /* 0x000fe400078e00ff */
[----:B------:R-:W-:Y:S02]  /*3320*/  IMAD.MOV.U32 R12, RZ, RZ, 0xb ;  /* 0x0000000bff0c7424 */ /* 0x000fe400078e00ff */
[----:B------:R-:W-:Y:S01]  /*3330*/  IMAD.MOV.U32 R14, RZ, RZ, 0xf ;  /* 0x0000000fff0e7424 */ /* 0x000fe200078e00ff */
[----:B------:R0:W-:Y:S01]  /*3340*/  STL.128 [R1+0x160], R8 ;  /* 0x0001600801007387 */ /* 0x0001e20000100c00 */
[----:B-1----:R-:W-:-:S02]  /*3350*/  IMAD.MOV.U32 R20, RZ, RZ, 0x5 ;  /* 0x00000005ff147424 */ /* 0x002fc400078e00ff */
[----:B------:R-:W-:Y:S01]  /*3360*/  IMAD.MOV.U32 R21, RZ, RZ, 0xe ;  /* 0x0000000eff157424 */ /* 0x000fe200078e00ff */
[----:B---3--:R-:W-:Y:S01]  /*3370*/  LOP3.LUT R4, R18, R0, R27, 0xb8, !PT ;  /* 0x0000000012047212 */ /* 0x008fe200078eb81b */
[----:B------:R1:W-:Y:S01]  /*3380*/  STL.128 [R1+0x170], R12 ;  /* 0x0001700c01007387 */ /* 0x0003e20000100c00 */
[--C-:B------:R-:W-:Y:S01]  /*3390*/  SHF.L.W.U32.HI R6, R16, 0x1e, R16.reuse ;  /* 0x0000001e10067819 */ /* 0x100fe20000010e10 */
[----:B------:R-:W-:Y:S01]  /*33a0*/  IMAD.MOV.U32 R22, RZ, RZ, 0x7 ;  /* 0x00000007ff167424 */ /* 0x000fe200078e00ff */
[----:B------:R-:W-:Y:S01]  /*33b0*/  IADD3 R5, PT, PT, R26, R4, R19 ;  /* 0x000000041a057210 */ /* 0x000fe20007ffe013 */
[----:B------:R-:W-:Y:S01]  /*33c0*/  IMAD.MOV.U32 R4, RZ, RZ, 0x9 ;  /* 0x00000009ff047424 */ /* 0x000fe200078e00ff */
[C---:B------:R-:W-:Y:S01]  /*33d0*/  SHF.L.W.U32.HI R7, R16.reuse, 0x13, R16 ;  /* 0x0000001310077819 */ /* 0x040fe20000010e10 */
[----:B------:R-:W-:Y:S01]  /*33e0*/  IMAD.MOV.U32 R23, RZ, RZ, RZ ;  /* 0x000000ffff177224 */ /* 0x000fe200078e00ff */
[----:B--2---:R-:W-:Y:S01]  /*33f0*/  IADD3 R2, PT, PT, R5, -0x4395e03f, R2 ;  /* 0xbc6a1fc105027810 */ /* 0x004fe20007ffe002 */
[----:B------:R-:W-:Y:S01]  /*3400*/  IMAD.MOV.U32 R5, RZ, RZ, 0x2 ;  /* 0x00000002ff057424 */ /* 0x000fe200078e00ff */
[----:B0-----:R-:W-:-:S03]  /*3410*/  SHF.L.W.U32.HI R8, R16, 0xa, R16 ;  /* 0x0000000a10087819 */ /* 0x001fc60000010e10 */
[----:B------:R-:W-:Y:S01]  /*3420*/  IMAD.IADD R25, R25, 0x1, R2 ;  /* 0x0000000119197824 */ /* 0x000fe200078e0202 */
[----:B------:R0:W-:Y:S01]  /*3430*/  STL.128 [R1+0x180], R20 ;  /* 0x0001801401007387 */ /* 0x0001e20000100c00 */
[----:B------:R-:W-:Y:S01]  /*3440*/  IMAD.MOV.U32 R9, RZ, RZ, 0x6 ;  /* 0x00000006ff097424 */ /* 0x000fe200078e00ff */
[----:B------:R-:W-:Y:S01]  /*3450*/  LOP3.LUT R19, R8, R6, R7, 0x96, !PT ;  /* 0x0000000608137212 */ /* 0x000fe200078e9607 */
[----:B------:R-:W-:Y:S01]  /*3460*/  IMAD.MOV.U32 R6, RZ, RZ, 0xb ;  /* 0x0000000bff067424 */ /* 0x000fe200078e00ff */
[----:B-1----:R-:W-:Y:S01]  /*3470*/  LOP3.LUT R12, R17, R24, R16, 0xe8, !PT ;  /* 0x00000018110c7212 */ /* 0x002fe200078ee810 */
        /* <DEDUP_REMOVED lines=15> */
[----:B0-----:R-:W-:Y:S01]  /*3570*/  IMAD.MOV.U32 R23, RZ, RZ, 0x7 ;  /* 0x00000007ff177424 */ /* 0x001fe200078e00ff */
[----:B------:R0:W-:Y:S01]  /*3580*/  STL.128 [R1+0x1b0], R12 ;  /* 0x0001b00c01007387 */ /* 0x0001e20000100c00 */
[----:B------:R-:W-:Y:S01]  /*3590*/  IMAD.MOV.U32 R20, RZ, RZ, 0x6 ;  /* 0x00000006ff147424 */ /* 0x000fe200078e00ff */
[----:B------:R-:W-:Y:S01]  /*35a0*/  IADD3 R29, PT, PT, R2, 0xbf14422, R3 ;  /* 0x0bf14422021d7810 */ /* 0x000fe20007ffe003 */
[----:B------:R-:W-:Y:S01]  /*35b0*/  IMAD.MOV.U32 R21, RZ, RZ, 0xb ;  /* 0x0000000bff157424 */ /* 0x000fe200078e00ff */
[----:B------:R-:W2:Y:S01]  /*35c0*/  LDC.64 R2, c[0x3][0x140] ;  /* 0x00c05000ff027b82 */ /* 0x000ea20000000a00 */
[C-C-:B-1----:R-:W-:Y:S01]  /*35d0*/  SHF.L.W.U32.HI R4, R19.reuse, 0x1e, R19.reuse ;  /* 0x0000001e13047819 */ /* 0x142fe20000010e13 */
        /* <DEDUP_REMOVED lines=9> */
[----:B------:R-:W-:Y:S01]  /*3670*/  IMAD.MOV.U32 R4, RZ, RZ, RZ ;  /* 0x000000ffff047224 */ /* 0x000fe200078e00ff */
[C-C-:B0-----:R-:W-:Y:S01]  /*3680*/  SHF.L.W.U32.HI R13, R24.reuse, 0x15, R24.reuse ;  /* 0x00000015180d7819 */ /* 0x141fe20000010e18 */
        /* <DEDUP_REMOVED lines=9> */
[----:B------:R-:W-:-:S02]  /*3720*/  IMAD.MOV.U32 R12, RZ, RZ, 0x4 ;  /* 0x00000004ff0c7424 */ /* 0x000fc400078e00ff */
[----:B------:R-:W-:Y:S01]  /*3730*/  IMAD.MOV.U32 R13, RZ, RZ, 0x9 ;  /* 0x00000009ff0d7424 */ /* 0x000fe200078e00ff */
[----:B------:R-:W-:Y:S01]  /*3740*/  SHF.L.W.U32.HI R29, R18, 0x1e, R18 ;  /* 0x0000001e121d7819 */ /* 0x000fe20000010e12 */
[----:B-1----:R-:W-:Y:S02]  /*3750*/  IMAD.MOV.U32 R8, RZ, RZ, 0xe ;  /* 0x0000000eff087424 */ /* 0x002fe400078e00ff */
[----:B------:R-:W-:Y:S01]  /*3760*/  IMAD.MOV.U32 R9, RZ, RZ, 0xf ;  /* 0x0000000fff097424 */ /* 0x000fe200078e00ff */
[----:B------:R1:W-:Y:S01]  /*3770*/  STL.128 [R1+0x1f0], R12 ;  /* 0x0001f00c01007387 */ /* 0x0003e20000100c00 */
[----:B------:R-:W-:Y:S02]  /*3780*/  IMAD.MOV.U32 R10, RZ, RZ, 0x8 ;  /* 0x00000008ff0a7424 */ /* 0x000fe400078e00ff */
[----:B------:R-:W-:Y:S02]  /*3790*/  IMAD.MOV.U32 R11, RZ, RZ, 0xc ;  /* 0x0000000cff0b7424 */ /* 0x000fe400078e00ff */
[----:B0-----:R-:W-:-:S02]  /*37a0*/  IMAD.MOV.U32 R23, RZ, RZ, 0x3 ;  /* 0x00000003ff177424 */ /* 0x001fc400078e00ff */
[----:B------:R-:W-:Y:S01]  /*37b0*/  IMAD.MOV.U32 R20, RZ, RZ, 0xf ;  /* 0x0000000fff147424 */ /* 0x000fe200078e00ff */
[----:B---3--:R-:W-:Y:S01]  /*37c0*/  LOP3.LUT R4, R0, R24, R25, 0xb8, !PT ;  /* 0x0000001800047212 */ /* 0x008fe200078eb819 */
[----:B------:R-:W-:Y:S01]  /*37d0*/  IMAD.MOV.U32 R7, RZ, RZ, 0x9 ;  /* 0x00000009ff077424 */ /* 0x000fe200078e00ff */
[--C-:B------:R-:W-:Y:S01]  /*37e0*/  SHF.L.W.U32.HI R6, R18, 0x13, R18.reuse ;  /* 0x0000001312067819 */ /* 0x100fe20000010e12 */
[----:B------:R0:W-:Y:S01]  /*37f0*/  STL.128 [R1+0x1e0], R8 ;  /* 0x0001e00801007387 */ /* 0x0001e20000100c00 */
[----:B------:R-:W-:Y:S01]  /*3800*/  IADD3 R27, PT, PT, R26, R4, R27 ;  /* 0x000000041a1b7210 */ /* 0x000fe20007ffe01b */
[----:B------:R-:W-:Y:S01]  /*3810*/  IMAD.MOV.U32 R4, RZ, RZ, 0x7 ;  /* 0x00000007ff047424 */ /* 0x000fe200078e00ff */
[----:B------:R-:W-:Y:S01]  /*3820*/  SHF.L.W.U32.HI R5, R18, 0xa, R18 ;  /* 0x0000000a12057819 */ /* 0x000fe20000010e12 */
[----:B------:R-:W-:Y:S01]  /*3830*/  IMAD.MOV.U32 R21, RZ, RZ, 0x5 ;  /* 0x00000005ff157424 */ /* 0x000fe200078e00ff */
[----:B--2---:R-:W-:Y:S01]  /*3840*/  IADD3 R2, PT, PT, R27, -0x2b445451, R2 ;  /* 0xd4bbabaf1b027810 */ /* 0x004fe20007ffe002 */
[----:B-1----:R-:W-:Y:S01]  /*3850*/  IMAD.MOV.U32 R15, RZ, RZ, 0x4 ;  /* 0x00000004ff0f7424 */ /* 0x002fe200078e00ff */
[----:B------:R-:W-:Y:S01]  /*3860*/  LOP3.LUT R29, R5, R29, R6, 0x96, !PT ;  /* 0x0000001d051d7212 */ /* 0x000fe200078e9606 */
[----:B------:R-:W-:Y:S01]  /*3870*/  IMAD.MOV.U32 R5, RZ, RZ, 0xe ;  /* 0x0000000eff057424 */ /* 0x000fe200078e00ff */
[----:B------:R-:W-:Y:S01]  /*3880*/  LOP3.LUT R12, R19, R16, R18, 0xe8, !PT ;  /* 0x00000010130c7212 */ /* 0x000fe200078ee812 */
[----:B------:R-:W-:-:S02]  /*3890*/  IMAD.IADD R17, R17, 0x1, R2 ;  /* 0x0000000111117824 */ /* 0x000fc400078e0202 */
[----:B------:R-:W-:Y:S01]  /*38a0*/  IMAD.MOV.U32 R6, RZ, RZ, 0x6 ;  /* 0x00000006ff067424 */ /* 0x000fe200078e00ff */
[----:B------:R-:W-:Y:S01]  /*38b0*/  IADD3 R29, PT, PT, R2, R29, R12 ;  /* 0x0000001d021d7210 */ /* 0x000fe20007ffe00c */
[----:B------:R-:W-:Y:S01]  /*38c0*/  IMAD.MOV.U32 R12, RZ, RZ, 0xa ;  /* 0x0000000aff0c7424 */ /* 0x000fe200078e00ff */
[C-C-:B------:R-:W-:Y:S01]  /*38d0*/  SHF.L.W.U32.HI R27, R17.reuse, 0x1a, R17.reuse ;  /* 0x0000001a111b7819 */ /* 0x140fe20000010e11 */
[----:B0-----:R-:W-:Y:S01]  /*38e0*/  IMAD.MOV.U32 R8, RZ, RZ, 0xb ;  /* 0x0000000bff087424 */ /* 0x001fe200078e00ff */
[C-C-:B------:R-:W-:Y:S01]  /*38f0*/  SHF.L.W.U32.HI R14, R17.reuse, 0x15, R17.reuse ;  /* 0x00000015110e7819 */ /* 0x140fe20000010e11 */
[----:B------:R0:W-:Y:S01]  /*3900*/  STL.128 [R1+0x210], R4 ;  /* 0x0002100401007387 */ /* 0x0001e20000100c00 */
[----:B------:R-:W-:Y:S01]  /*3910*/  SHF.L.W.U32.HI R13, R17, 0x7, R17 ;  /* 0x00000007110d7819 */ /* 0x000fe20000010e11 */
[----:B------:R-:W-:Y:S01]  /*3920*/  IMAD.MOV.U32 R9, RZ, RZ, 0x8 ;  /* 0x00000008ff097424 */ /* 0x000fe200078e00ff */
[----:B------:R-:W-:Y:S01]  /*3930*/  LOP3.LUT R2, R25, R17, R24, 0xb8, !PT ;  /* 0x0000001119027212 */ /* 0x000fe200078eb818 */
[----:B------:R-:W-:Y:S01]  /*3940*/  IMAD.MOV.U32 R10, RZ, RZ, 0xc ;  /* 0x0000000cff0a7424 */ /* 0x000fe200078e00ff */
[----:B------:R-:W-:Y:S01]  /*3950*/  LOP3.LUT R27, R13, R27, R14, 0x96, !PT ;  /* 0x0000001b0d1b7212 */ /* 0x000fe200078e960e */
[----:B------:R-:W-:-:S02]  /*3960*/  IMAD.MOV.U32 R14, RZ, RZ, 0xd ;  /* 0x0000000dff0e7424 */ /* 0x000fc400078e00ff */
[----:B------:R-:W-:Y:S01]  /*3970*/  IMAD.MOV.U32 R13, RZ, RZ, RZ ;  /* 0x000000ffff0d7224 */ /* 0x000fe200078e00ff */
[----:B------:R-:W-:Y:S01]  /*3980*/  IADD3 R2, PT, PT, R27, R2, R0 ;  /* 0x000000021b027210 */ /* 0x000fe20007ffe000 */
[----:B------:R-:W-:Y:S02]  /*3990*/  IMAD.MOV.U32 R11, RZ, RZ, 0x2 ;  /* 0x00000002ff0b7424 */ /* 0x000fe400078e00ff */
[----:B------:R-:W-:Y:S01]  /*39a0*/  IMAD.MOV.U32 R22, RZ, RZ, 0x1 ;  /* 0x00000001ff167424 */ /* 0x000fe200078e00ff */
[----:B------:R-:W-:Y:S01]  /*39b0*/  IADD3 R27, PT, PT, R2, 0x1469b4b3, R3 ;  /* 0x1469b4b3021b7810 */ /* 0x000fe20007ffe003 */
[----:B------:R1:W-:Y:S01]  /*39c0*/  STL.128 [R1+0x230], R12 ;  /* 0x0002300c01007387 */ /* 0x0003e20000100c00 */
[----:B------:R-:W2:Y:S01]  /*39d0*/  LDC.64 R2, c[0x3][0x148] ;  /* 0x00c05200ff027b82 */ /* 0x000ea20000000a00 */
[C-C-:B0-----:R-:W-:Y:S01]  /*39e0*/  SHF.L.W.U32.HI R4, R29.reuse, 0x1e, R29.reuse ;  /* 0x0000001e1d047819 */ /* 0x141fe20000010e1d */
[----:B------:R-:W-:Y:S01]  /*39f0*/  IMAD.MOV.U32 R7, RZ, RZ, RZ ;  /* 0x000000ffff077224 */ /* 0x000fe200078e00ff */
[C---:B------:R-:W-:Y:S01]  /*3a00*/  SHF.L.W.U32.HI R5, R29.reuse, 0x13, R29 ;  /* 0x000000131d057819 */ /* 0x040fe20000010e1d */
[----:B------:R-:W-:Y:S01]  /*3a10*/  IMAD.IADD R16, R16, 0x1, R27 ;  /* 0x0000000110107824 */ /* 0x000fe200078e021b */
[----:B------:R-:W-:Y:S01]  /*3a20*/  SHF.L.W.U32.HI R6, R29, 0xa, R29 ;  /* 0x0000000a1d067819 */ /* 0x000fe20000010e1d */
[----:B------:R0:W-:Y:S03]  /*3a30*/  STL.128 [R1+0x220], R8 ;  /* 0x0002200801007387 */ /* 0x0001e60000100c00 */
[----:B------:R-:W-:Y:S01]  /*3a40*/  LOP3.LUT R0, R6, R4, R5, 0x96, !PT ;  /* 0x0000000406007212 */ /* 0x000fe200078e9605 */
[----:B------:R-:W-:Y:S01]  /*3a50*/  IMAD.MOV.U32 R4, RZ, RZ, 0x3 ;  /* 0x00000003ff047424 */ /* 0x000fe200078e00ff */
[C-C-:B------:R-:W-:Y:S01]  /*3a60*/  SHF.L.W.U32.HI R26, R16.reuse, 0x1a, R16.reuse ;  /* 0x0000001a101a7819 */ /* 0x140fe20000010e10 */
[----:B------:R-:W-:Y:S01]  /*3a70*/  IMAD.MOV.U32 R5, RZ, RZ, 0xb ;  /* 0x0000000bff057424 */ /* 0x000fe200078e00ff */
[----:B------:R-:W-:Y:S01]  /*3a80*/  STL.128 [R1+0x200], R20 ;  /* 0x0002001401007387 */ /* 0x000fe20000100c00 */
[----:B------:R-:W-:Y:S01]  /*3a90*/  IMAD.MOV.U32 R6, RZ, RZ, 0xf ;  /* 0x0000000fff067424 */ /* 0x000fe200078e00ff */
[C-C-:B-1----:R-:W-:Y:S01]  /*3aa0*/  SHF.L.W.U32.HI R13, R16.reuse, 0x15, R16.reuse ;  /* 0x00000015100d7819 */ /* 0x142fe20000010e10 */
[----:B------:R-:W-:Y:S01]  /*3ab0*/  IMAD.MOV.U32 R15, RZ, RZ, 0xe ;  /* 0x0000000eff0f7424 */ /* 0x000fe200078e00ff */
[----:B------:R-:W-:-:S02]  /*3ac0*/  SHF.L.W.U32.HI R14, R16, 0x7, R16 ;  /* 0x00000007100e7819 */ /* 0x000fc40000010e10 */
[----:B------:R1:W-:Y:S01]  /*3ad0*/  STL.128 [R1+0x250], R4 ;  /* 0x0002500401007387 */ /* 0x0003e20000100c00 */
[----:B------:R-:W-:Y:S02]  /*3ae0*/  LOP3.LUT R12, R18, R19, R29, 0xe8, !PT ;  /* 0x00000013120c7212 */ /* 0x000fe400078ee81d */
[----:B------:R-:W-:Y:S01]  /*3af0*/  LOP3.LUT R26, R14, R26, R13, 0x96, !PT ;  /* 0x0000001a0e1a7212 */ /* 0x000fe200078e960d */
[----:B------:R-:W-:Y:S01]  /*3b00*/  IMAD.MOV.U32 R14, RZ, RZ, 0xa ;  /* 0x0000000aff0e7424 */ /* 0x000fe200078e00ff */
[----:B------:R-:W-:Y:S01]  /*3b10*/  IADD3 R0, PT, PT, R27, R0, R12 ;  /* 0x000000001b007210 */ /* 0x000fe20007ffe00c */
[----:B------:R-:W-:Y:S02]  /*3b20*/  IMAD.MOV.U32 R12, RZ, RZ, 0x9 ;  /* 0x00000009ff0c7424 */ /* 0x000fe400078e00ff */
[----:B------:R-:W-:Y:S01]  /*3b30*/  IMAD.MOV.U32 R13, RZ, RZ, 0x7 ;  /* 0x00000007ff0d7424 */ /* 0x000fe200078e00ff */
[----:B------:R-:W-:Y:S01]  /*3b40*/  SHF.L.W.U32.HI R27, R0, 0x1e, R0 ;  /* 0x0000001e001b7819 */ /* 0x000fe20000010e00 */
[----:B0-----:R-:W-:-:S02]  /*3b50*/  IMAD.MOV.U32 R8, RZ, RZ, 0x5 ;  /* 0x00000005ff087424 */ /* 0x001fc400078e00ff */
[----:B------:R-:W-:Y:S01]  /*3b60*/  IMAD.MOV.U32 R9, RZ, RZ, 0xc ;  /* 0x0000000cff097424 */ /* 0x000fe200078e00ff */
[----:B------:R0:W-:Y:S01]  /*3b70*/  STL.128 [R1+0x270], R12 ;  /* 0x0002700c01007387 */ /* 0x0001e20000100c00 */
[----:B------:R-:W-:Y:S01]  /*3b80*/  IMAD.MOV.U32 R10, RZ, RZ, 0x2 ;  /* 0x00000002ff0a7424 */ /* 0x000fe200078e00ff */
[----:B-1----:R-:W-:Y:S01]  /*3b90*/  LOP3.LUT R4, R24, R16, R17, 0xb8, !PT ;  /* 0x0000001018047212 */ /* 0x002fe200078eb811 */
[----:B------:R-:W-:Y:S01]  /*3ba0*/  IMAD.MOV.U32 R7, RZ, RZ, 0x7 ;  /* 0x00000007ff077424 */ /* 0x000fe200078e00ff */
[--C-:B------:R-:W-:Y:S01]  /*3bb0*/  SHF.L.W.U32.HI R6, R0, 0x13, R0.reuse ;  /* 0x0000001300067819 */ /* 0x100fe20000010e00 */
[----:B------:R-:W-:Y:S01]  /*3bc0*/  IMAD.MOV.U32 R11, RZ, RZ, 0xd ;  /* 0x0000000dff0b7424 */ /* 0x000fe200078e00ff */
[----:B------:R-:W-:Y:S01]  /*3bd0*/  IADD3 R25, PT, PT, R26, R4, R25 ;  /* 0x000000041a197210 */ /* 0x000fe20007ffe019 */
[----:B------:R-:W-:Y:S01]  /*3be0*/  IMAD.MOV.U32 R4, RZ, RZ, 0x1 ;  /* 0x00000001ff047424 */ /* 0x000fe200078e00ff */
[----:B------:R-:W-:Y:S01]  /*3bf0*/  SHF.L.W.U32.HI R5, R0, 0xa, R0 ;  /* 0x0000000a00057819 */ /* 0x000fe20000010e00 */
[----:B------:R-:W-:Y:S01]  /*3c00*/  IMAD.MOV.U32 R20, RZ, RZ, 0x8 ;  /* 0x00000008ff147424 */ /* 0x000fe200078e00ff */
[----:B--2---:R-:W-:Y:S01]  /*3c10*/  IADD3 R2, PT, PT, R25, 0x21937e7f, R2 ;  /* 0x21937e7f19027810 */ /* 0x004fe20007ffe002 */
[----:B------:R1:W-:Y:S01]  /*3c20*/  STL.128 [R1+0x260], R8 ;  /* 0x0002600801007387 */ /* 0x0003e20000100c00 */
[----:B------:R-:W-:Y:S01]  /*3c30*/  LOP3.LUT R27, R5, R27, R6, 0x96, !PT ;  /* 0x0000001b051b7212 */ /* 0x000fe200078e9606 */
[----:B------:R-:W-:-:S02]  /*3c40*/  IMAD.MOV.U32 R5, RZ, RZ, 0x5 ;  /* 0x00000005ff057424 */ /* 0x000fc400078e00ff */
[----:B------:R-:W-:Y:S01]  /*3c50*/  IMAD.IADD R19, R19, 0x1, R2 ;  /* 0x0000000113137824 */ /* 0x000fe200078e0202 */
[----:B0-----:R-:W-:Y:S01]  /*3c60*/  LOP3.LUT R12, R29, R18, R0, 0xe8, !PT ;  /* 0x000000121d0c7212 */ /* 0x001fe200078ee800 */
[----:B------:R-:W-:Y:S02]  /*3c70*/  IMAD.MOV.U32 R6, RZ, RZ, 0x8 ;  /* 0x00000008ff067424 */ /* 0x000fe400078e00ff */
[----:B------:R-:W-:Y:S01]  /*3c80*/  IMAD.MOV.U32 R15, RZ, RZ, 0xb ;  /* 0x0000000bff0f7424 */ /* 0x000fe200078e00ff */
[C-C-:B------:R-:W-:Y:S01]  /*3c90*/  SHF.L.W.U32.HI R25, R19.reuse, 0x1a, R19.reuse ;  /* 0x0000001a13197819 */ /* 0x140fe20000010e13 */
[----:B------:R-:W-:Y:S01]  /*3ca0*/  IMAD.MOV.U32 R23, RZ, RZ, 0x1 ;  /* 0x00000001ff177424 */ /* 0x000fe200078e00ff */
[C-C-:B------:R-:W-:Y:S01]  /*3cb0*/  SHF.L.W.U32.HI R14, R19.reuse, 0x15, R19.reuse ;  /* 0x00000015130e7819 */ /* 0x140fe20000010e13 */
[----:B------:R0:W-:Y:S01]  /*3cc0*/  STL.128 [R1+0x290], R4 ;  /* 0x0002900401007387 */ /* 0x0001e20000100c00 */
[----:B------:R-:W-:Y:S01]  /*3cd0*/  SHF.L.W.U32.HI R13, R19, 0x7, R19 ;  /* 0x00000007130d7819 */ /* 0x000fe20000010e13 */
[----:B------:R-:W-:Y:S01]  /*3ce0*/  IMAD.MOV.U32 R22, RZ, RZ, 0x4 ;  /* 0x00000004ff167424 */ /* 0x000fe200078e00ff */
[----:B------:R-:W-:Y:S01]  /*3cf0*/  IADD3 R27, PT, PT, R2, R27, R12 ;  /* 0x0000001b021b7210 */ /* 0x000fe20007ffe00c */
[----:B------:R-:W-:Y:S01]  /*3d00*/  IMAD.MOV.U32 R12, RZ, RZ, RZ ;  /* 0x000000ffff0c7224 */ /* 0x000fe200078e00ff */
[----:B------:R-:W-:Y:S01]  /*3d10*/  LOP3.LUT R25, R13, R25, R14, 0x96, !PT ;  /* 0x000000190d197212 */ /* 0x000fe200078e960e */
[----:B------:R-:W-:Y:S01]  /*3d20*/  IMAD.MOV.U32 R13, RZ, RZ, 0x3 ;  /* 0x00000003ff0d7424 */ /* 0x000fe200078e00ff */
[----:B------:R-:W-:Y:S01]  /*3d30*/  LOP3.LUT R2, R17, R19, R16, 0xb8, !PT ;  /* 0x0000001311027212 */ /* 0x000fe200078eb810 */
[----:B------:R-:W-:-:S02]  /*3d40*/  IMAD.MOV.U32 R14, RZ, RZ, 0x9 ;  /* 0x00000009ff0e7424 */ /* 0x000fc400078e00ff */
[----:B-1----:R-:W-:Y:S01]  /*3d50*/  IMAD.MOV.U32 R8, RZ, RZ, 0x6 ;  /* 0x00000006ff087424 */ /* 0x002fe200078e00ff */
[----:B------:R-:W-:Y:S01]  /*3d60*/  IADD3 R2, PT, PT, R25, R2, R24 ;  /* 0x0000000219027210 */ /* 0x000fe20007ffe018 */
[----:B------:R-:W-:Y:S01]  /*3d70*/  IMAD.MOV.U32 R9, RZ, RZ, 0x2 ;  /* 0x00000002ff097424 */ /* 0x000fe200078e00ff */
[----:B------:R1:W-:Y:S01]  /*3d80*/  STL.128 [R1+0x2b0], R12 ;  /* 0x0002b00c01007387 */ /* 0x0003e20000100c00 */
[----:B------:R-:W-:Y:S01]  /*3d90*/  IMAD.MOV.U32 R10, RZ, RZ, 0xd ;  /* 0x0000000dff0a7424 */ /* 0x000fe200078e00ff */
[----:B------:R-:W-:Y:S01]  /*3da0*/  IADD3 R25, PT, PT, R2, -0x2c7035b3, R3 ;  /* 0xd38fca4d02197810 */ /* 0x000fe20007ffe003 */
[----:B0-----:R-:W-:Y:S01]  /*3db0*/  IMAD.MOV.U32 R7, RZ, RZ, 0x9 ;  /* 0x00000009ff077424 */ /* 0x001fe200078e00ff */
[----:B------:R-:W0:Y:S01]  /*3dc0*/  LDC.64 R2, c[0x3][0x150] ;  /* 0x00c05400ff027b82 */ /* 0x000e220000000a00 */
[C-C-:B------:R-:W-:Y:S01]  /*3dd0*/  SHF.L.W.U32.HI R4, R27.reuse, 0x1e, R27.reuse ;  /* 0x0000001e1b047819 */ /* 0x140fe20000010e1b */
[----:B------:R-:W-:Y:S01]  /*3de0*/  IMAD.MOV.U32 R11, RZ, RZ, 0xe ;  /* 0x0000000eff0b7424 */ /* 0x000fe200078e00ff */
[C---:B------:R-:W-:Y:S01]  /*3df0*/  SHF.L.W.U32.HI R5, R27.reuse, 0x13, R27 ;  /* 0x000000131b057819 */ /* 0x040fe20000010e1b */
[----:B------:R-:W-:Y:S01]  /*3e00*/  IMAD.IADD R18, R18, 0x1, R25 ;  /* 0x0000000112127824 */ /* 0x000fe200078e0219 */
[----:B------:R-:W-:Y:S01]  /*3e10*/  SHF.L.W.U32.HI R6, R27, 0xa, R27 ;  /* 0x0000000a1b067819 */ /* 0x000fe20000010e1b */
[----:B------:R-:W-:Y:S01]  /*3e20*/  IMAD.MOV.U32 R21, RZ, RZ, 0x6 ;  /* 0x00000006ff157424 */ /* 0x000fe200078e00ff */
[----:B------:R2:W-:Y:S02]  /*3e30*/  STL.128 [R1+0x2a0], R8 ;  /* 0x0002a00801007387 */ /* 0x0005e40000100c00 */
        /* <DEDUP_REMOVED lines=17> */
[----:B--2---:R-:W-:Y:S02]  /*3f50*/  IMAD.MOV.U32 R10, RZ, RZ, 0xe ;  /* 0x0000000eff0a7424 */ /* 0x004fe400078e00ff */
[----:B------:R-:W-:Y:S01]  /*3f60*/  IMAD.MOV.U32 R8, RZ, RZ, 0xb ;  /* 0x0000000bff087424 */ /* 0x000fe200078e00ff */
[----:B------:R2:W-:Y:S01]  /*3f70*/  STL.128 [R1+0x2f0], R12 ;  /* 0x0002f00c01007387 */ /* 0x0005e20000100c00 */
[----:B------:R-:W-:Y:S02]  /*3f80*/  IMAD.MOV.U32 R9, RZ, RZ, 0xd ;  /* 0x0000000dff097424 */ /* 0x000fe400078e00ff */
[----:B------:R-:W-:Y:S02]  /*3f90*/  IMAD.MOV.U32 R11, RZ, RZ, 0xf ;  /* 0x0000000fff0b7424 */ /* 0x000fe400078e00ff */
[----:B-1----:R-:W-:-:S02]  /*3fa0*/  IMAD.MOV.U32 R20, RZ, RZ, 0xc ;  /* 0x0000000cff147424 */ /* 0x002fc400078e00ff */
        /* <DEDUP_REMOVED lines=9> */
[----:B0-----:R-:W-:Y:S01]  /*4040*/  IADD3 R2, PT, PT, R17, 0x59c11c39, R2 ;  /* 0x59c11c3911027810 */ /* 0x001fe20007ffe002 */
[----:B--2---:R-:W-:Y:S01]  /*4050*/  IMAD.MOV.U32 R15, RZ, RZ, 0xc ;  /* 0x0000000cff0f7424 */ /* 0x004fe200078e00ff */
        /* <DEDUP_REMOVED lines=8> */
[----:B-1----:R-:W-:Y:S01]  /*40e0*/  IMAD.MOV.U32 R8, RZ, RZ, 0x7 ;  /* 0x00000007ff087424 */ /* 0x002fe200078e00ff */
        /* <DEDUP_REMOVED lines=8> */
[----:B------:R-:W-:Y:S01]  /*4170*/  IMAD.MOV.U32 R14, RZ, RZ, 0xd ;  /* 0x0000000dff0e7424 */ /* 0x000fe200078e00ff */
[----:B------:R-:W-:Y:S01]  /*4180*/  IADD3 R16, PT, PT, R17, R2, R16 ;  /* 0x0000000211107210 */ /* 0x000fe20007ffe010 */
[----:B------:R-:W-:Y:S02]  /*4190*/  IMAD.MOV.U32 R11, RZ, RZ, 0x9 ;  /* 0x00000009ff0b7424 */ /* 0x000fe400078e00ff */
[----:B------:R-:W-:Y:S01]  /*41a0*/  IMAD.MOV.U32 R23, RZ, RZ, 0x4 ;  /* 0x00000004ff177424 */ /* 0x000fe200078e00ff */
[----:B------:R-:W-:Y:S01]  /*41b0*/  IADD3 R3, PT, PT, R16, -0x191b5b42, R3 ;  /* 0xe6e4a4be10037810 */ /* 0x000fe20007ffe003 */
[----:B------:R1:W-:Y:S01]  /*41c0*/  STL.128 [R1+0x330], R12 ;  /* 0x0003300c01007387 */ /* 0x0003e20000100c00 */
[----:B------:R-:W2:Y:S01]  /*41d0*/  LDC.64 R16, c[0x3][0x158] ;  /* 0x00c05600ff107b82 */ /* 0x000ea20000000a00 */
[C-C-:B0-----:R-:W-:Y:S02]  /*41e0*/  SHF.L.W.U32.HI R4, R25.reuse, 0x1e, R25.reuse ;  /* 0x0000001e19047819 */ /* 0x141fe40000010e19 */
[C---:B------:R-:W-:Y:S01]  /*41f0*/  SHF.L.W.U32.HI R5, R25.reuse, 0x13, R25 ;  /* 0x0000001319057819 */ /* 0x040fe20000010e19 */
[----:B------:R-:W-:Y:S01]  /*4200*/  IMAD.IADD R0, R0, 0x1, R3 ;  /* 0x0000000100007824 */ /* 0x000fe200078e0203 */
[----:B------:R-:W-:Y:S01]  /*4210*/  SHF.L.W.U32.HI R6, R25, 0xa, R25 ;  /* 0x0000000a19067819 */ /* 0x000fe20000010e19 */
[----:B------:R0:W-:Y:S03]  /*4220*/  STL.128 [R1+0x320], R8 ;  /* 0x0003200801007387 */ /* 0x0001e60000100c00 */
[----:B------:R-:W-:Y:S01]  /*4230*/  LOP3.LUT R2, R6, R4, R5, 0x96, !PT ;  /* 0x0000000406027212 */ /* 0x000fe200078e9605 */
[----:B------:R-:W-:Y:S01]  /*4240*/  IMAD.MOV.U32 R4, RZ, RZ, 0xe ;  /* 0x0000000eff047424 */ /* 0x000fe200078e00ff */
[--C-:B------:R-:W-:Y:S01]  /*4250*/  SHF.L.W.U32.HI R26, R0, 0x1a, R0.reuse ;  /* 0x0000001a001a7819 */ /* 0x100fe20000010e00 */
[----:B------:R-:W-:Y:S01]  /*4260*/  IMAD.MOV.U32 R5, RZ, RZ, 0x9 ;  /* 0x00000009ff057424 */ /* 0x000fe200078e00ff */
[----:B------:R-:W-:Y:S01]  /*4270*/  STL.128 [R1+0x280], R20 ;  /* 0x0002801401007387 */ /* 0x000fe20000100c00 */
[----:B------:R-:W-:Y:S01]  /*4280*/  IMAD.MOV.U32 R6, RZ, RZ, 0xd ;  /* 0x0000000dff067424 */ /* 0x000fe200078e00ff */
[----:B-1----:R-:W-:Y:S01]  /*4290*/  LOP3.LUT R12, R24, R27, R25, 0xe8, !PT ;  /* 0x0000001b180c7212 */ /* 0x002fe200078ee819 */
[----:B------:R-:W-:Y:S01]  /*42a0*/  IMAD.MOV.U32 R15, RZ, RZ, 0x5 ;  /* 0x00000005ff0f7424 */ /* 0x000fe200078e00ff */
[----:B------:R-:W-:-:S02]  /*42b0*/  SHF.L.W.U32.HI R13, R0, 0x15, R0 ;  /* 0x00000015000d7819 */ /* 0x000fc40000010e00 */
[----:B------:R-:W-:Y:S01]  /*42c0*/  SHF.L.W.U32.HI R14, R0, 0x7, R0 ;  /* 0x00000007000e7819 */ /* 0x000fe20000010e00 */
[----:B------:R1:W-:Y:S01]  /*42d0*/  STL.128 [R1+0x350], R4 ;  /* 0x0003500401007387 */ /* 0x0003e20000100c00 */
[----:B------:R-:W-:Y:S01]  /*42e0*/  IADD3 R2, PT, PT, R3, R2, R12 ;  /* 0x0000000203027210 */ /* 0x000fe20007ffe00c */
[----:B------:R-:W-:Y:S01]  /*42f0*/  IMAD.MOV.U32 R12, RZ, RZ, 0x5 ;  /* 0x00000005ff0c7424 */ /* 0x000fe200078e00ff */
[----:B------:R-:W-:Y:S01]  /*4300*/  LOP3.LUT R26, R14, R26, R13, 0x96, !PT ;  /* 0x0000001a0e1a7212 */ /* 0x000fe200078e960d */
[----:B------:R-:W-:Y:S01]  /*4310*/  IMAD.MOV.U32 R13, RZ, RZ, 0xc ;  /* 0x0000000cff0d7424 */ /* 0x000fe200078e00ff */
[----:B------:R-:W-:Y:S01]  /*4320*/  LOP3.LUT R3, R18, R0, R29, 0xb8, !PT ;  /* 0x0000000012037212 */ /* 0x000fe200078eb81d */
[----:B------:R-:W-:Y:S02]  /*4330*/  IMAD.MOV.U32 R14, RZ, RZ, 0x7 ;  /* 0x00000007ff0e7424 */ /* 0x000fe400078e00ff */
[----:B0-----:R-:W-:Y:S01]  /*4340*/  IMAD.MOV.U32 R8, RZ, RZ, 0xe ;  /* 0x0000000eff087424 */ /* 0x001fe200078e00ff */
[----:B------:R-:W-:Y:S01]  /*4350*/  IADD3 R19, PT, PT, R26, R3, R19 ;  /* 0x000000031a137210 */ /* 0x000fe20007ffe013 */
[----:B------:R-:W-:Y:S01]  /*4360*/  IMAD.MOV.U32 R9, RZ, RZ, 0x8 ;  /* 0x00000008ff097424 */ /* 0x000fe200078e00ff */
[----:B------:R0:W-:Y:S01]  /*4370*/  STL.128 [R1+0x370], R12 ;  /* 0x0003700c01007387 */ /* 0x0001e20000100c00 */
[----:B------:R-:W-:Y:S01]  /*4380*/  IMAD.MOV.U32 R10, RZ, RZ, 0xd ;  /* 0x0000000dff0a7424 */ /* 0x000fe200078e00ff */
[----:B--2---:R-:W-:Y:S01]  /*4390*/  IADD3 R16, PT, PT, R19, -0x5860be6c, R16 ;  /* 0xa79f419413107810 */ /* 0x004fe20007ffe010 */
[----:B------:R-:W-:Y:S01]  /*43a0*/  IMAD.MOV.U32 R11, RZ, RZ, 0x6 ;  /* 0x00000006ff0b7424 */ /* 0x000fe200078e00ff */
        /* <DEDUP_REMOVED lines=11> */
[C-C-:B0-----:R-:W-:Y:S01]  /*4460*/  SHF.L.W.U32.HI R14, R27.reuse, 0x15, R27.reuse ;  /* 0x000000151b0e7819 */ /* 0x141fe20000010e1b */
[----:B------:R-:W-:Y:S01]  /*4470*/  IMAD.MOV.U32 R6, RZ, RZ, 0x9 ;  /* 0x00000009ff067424 */ /* 0x000fe200078e00ff */
[----:B------:R-:W-:Y:S01]  /*4480*/  SHF.L.W.U32.HI R13, R27, 0x7, R27 ;  /* 0x000000071b0d7819 */ /* 0x000fe20000010e1b */
[----:B------:R-:W-:Y:S01]  /*4490*/  IMAD.MOV.U32 R15, RZ, RZ, 0xc ;  /* 0x0000000cff0f7424 */ /* 0x000fe200078e00ff */
[----:B------:R-:W-:Y:S01]  /*44a0*/  LOP3.LUT R12, R25, R24, R2, 0xe8, !PT ;  /* 0x00000018190c7212 */ /* 0x000fe200078ee802 */
[----:B------:R-:W-:Y:S01]  /*44b0*/  IMAD.MOV.U32 R21, RZ, RZ, 0xe ;  /* 0x0000000eff157424 */ /* 0x000fe200078e00ff */
[----:B------:R0:W-:Y:S01]  /*44c0*/  STL.128 [R1+0x390], R4 ;  /* 0x0003900401007387 */ /* 0x0001e20000100c00 */
[----:B------:R-:W-:Y:S01]  /*44d0*/  LOP3.LUT R19, R13, R19, R14, 0x96, !PT ;  /* 0x000000130d137212 */ /* 0x000fe200078e960e */
[----:B------:R-:W-:Y:S01]  /*44e0*/  IMAD.MOV.U32 R13, RZ, RZ, 0x6 ;  /* 0x00000006ff0d7424 */ /* 0x000fe200078e00ff */
[----:B------:R-:W-:Y:S01]  /*44f0*/  IADD3 R3, PT, PT, R16, R3, R12 ;  /* 0x0000000310037210 */ /* 0x000fe20007ffe00c */
[----:B------:R-:W-:-:S02]  /*4500*/  IMAD.MOV.U32 R12, RZ, RZ, 0x8 ;  /* 0x00000008ff0c7424 */ /* 0x000fc400078e00ff */
[----:B------:R-:W-:Y:S01]  /*4510*/  IMAD.MOV.U32 R14, RZ, RZ, 0x5 ;  /* 0x00000005ff0e7424 */ /* 0x000fe200078e00ff */
[--C-:B------:R-:W-:Y:S01]  /*4520*/  SHF.L.W.U32.HI R16, R3, 0x1e, R3.reuse ;  /* 0x0000001e03107819 */ /* 0x100fe20000010e03 */
[----:B-1----:R-:W-:Y:S02]  /*4530*/  IMAD.MOV.U32 R8, RZ, RZ, 0x9 ;  /* 0x00000009ff087424 */ /* 0x002fe400078e00ff */
[----:B------:R-:W-:Y:S01]  /*4540*/  IMAD.MOV.U32 R9, RZ, RZ, 0xe ;  /* 0x0000000eff097424 */ /* 0x000fe200078e00ff */
[----:B------:R1:W-:Y:S01]  /*4550*/  STL.128 [R1+0x3b0], R12 ;  /* 0x0003b00c01007387 */ /* 0x0003e20000100c00 */
[----:B------:R-:W-:Y:S02]  /*4560*/  IMAD.MOV.U32 R10, RZ, RZ, 0x5 ;  /* 0x00000005ff0a7424 */ /* 0x000fe400078e00ff */
[----:B------:R-:W-:Y:S01]  /*4570*/  IMAD.MOV.U32 R22, RZ, RZ, 0xf ;  /* 0x0000000fff167424 */ /* 0x000fe200078e00ff */
[----:B0-----:R-:W-:Y:S01]  /*4580*/  LOP3.LUT R4, R29, R27, R0, 0xb8, !PT ;  /* 0x0000001b1d047212 */ /* 0x001fe200078eb800 */
[----:B------:R-:W-:Y:S01]  /*4590*/  IMAD.MOV.U32 R7, RZ, RZ, 0xc ;  /* 0x0000000cff077424 */ /* 0x000fe200078e00ff */
[--C-:B------:R-:W-:Y:S01]  /*45a0*/  SHF.L.W.U32.HI R5, R3, 0x13, R3.reuse ;  /* 0x0000001303057819 */ /* 0x100fe20000010e03 */
[----:B------:R0:W-:Y:S01]  /*45b0*/  STL.128 [R1+0x3a0], R8 ;  /* 0x0003a00801007387 */ /* 0x0001e20000100c00 */
[----:B------:R-:W-:Y:S01]  /*45c0*/  IADD3 R4, PT, PT, R19, R4, R18 ;  /* 0x0000000413047210 */ /* 0x000fe20007ffe012 */
[----:B------:R-:W-:Y:S01]  /*45d0*/  IMAD.MOV.U32 R23, RZ, RZ, 0xc ;  /* 0x0000000cff177424 */ /* 0x000fe200078e00ff */
[----:B------:R-:W2:Y:S01]  /*45e0*/  LDC.64 R18, c[0x3][0x160] ;  /* 0x00c05800ff127b82 */ /* 0x000ea20000000a00 */
[----:B------:R-:W-:-:S02]  /*45f0*/  SHF.L.W.U32.HI R6, R3, 0xa, R3 ;  /* 0x0000000a03067819 */ /* 0x000fc40000010e03 */
[----:B------:R-:W-:Y:S01]  /*4600*/  IADD3 R17, PT, PT, R4, 0x26d22ca2, R17 ;  /* 0x26d22ca204117810 */ /* 0x000fe20007ffe011 */
[----:B------:R-:W-:Y:S01]  /*4610*/  IMAD.MOV.U32 R4, RZ, RZ, 0x6 ;  /* 0x00000006ff047424 */ /* 0x000fe200078e00ff */
[----:B------:R-:W-:Y:S01]  /*4620*/  LOP3.LUT R16, R6, R16, R5, 0x96, !PT ;  /* 0x0000001006107212 */ /* 0x000fe200078e9605 */
[----:B------:R-:W-:Y:S01]  /*4630*/  IMAD.MOV.U32 R5, RZ, RZ, 0x8 ;  /* 0x00000008ff057424 */ /* 0x000fe200078e00ff */
[----:B-1----:R-:W-:Y:S01]  /*4640*/  LOP3.LUT R12, R2, R25, R3, 0xe8, !PT ;  /* 0x00000019020c7212 */ /* 0x002fe200078ee803 */
[----:B------:R-:W-:Y:S01]  /*4650*/  IMAD.IADD R24, R24, 0x1, R17 ;  /* 0x0000000118187824 */ /* 0x000fe200078e0211 */
[----:B------:R1:W-:Y:S01]  /*4660*/  STL.128 [R1+0x2c0], R20 ;  /* 0x0002c01401007387 */ /* 0x0003e20000100c00 */
        /* <DEDUP_REMOVED lines=8> */
[----:B0-----:R-:W-:Y:S01]  /*46f0*/  IMAD.MOV.U32 R8, RZ, RZ, 0x5 ;  /* 0x00000005ff087424 */ /* 0x001fe200078e00ff */
[----:B------:R-:W-:Y:S01]  /*4700*/  SHF.L.W.U32.HI R17, R16, 0x1e, R16 ;  /* 0x0000001e10117819 */ /* 0x000fe20000010e10 */
[----:B------:R-:W-:Y:S01]  /*4710*/  IMAD.MOV.U32 R9, RZ, RZ, 0xc ;  /* 0x0000000cff097424 */ /* 0x000fe200078e00ff */
[----:B------:R-:W-:Y:S01]  /*4720*/  LOP3.LUT R26, R14, R26, R13, 0x96, !PT ;  /* 0x0000001a0e1a7212 */ /* 0x000fe200078e960d */
[----:B------:R-:W-:-:S02]  /*4730*/  IMAD.MOV.U32 R13, RZ, RZ, 0x8 ;  /* 0x00000008ff0d7424 */ /* 0x000fc400078e00ff */
[----:B------:R-:W-:Y:S02]  /*4740*/  IMAD.MOV.U32 R14, RZ, RZ, 0x5 ;  /* 0x00000005ff0e7424 */ /* 0x000fe400078e00ff */
[----:B------:R-:W-:Y:S02]  /*4750*/  IMAD.MOV.U32 R10, RZ, RZ, 0xd ;  /* 0x0000000dff0a7424 */ /* 0x000fe400078e00ff */
[----:B------:R-:W-:Y:S01]  /*4760*/  IMAD.MOV.U32 R11, RZ, RZ, 0xe ;  /* 0x0000000eff0b7424 */ /* 0x000fe200078e00ff */
[----:B------:R0:W-:Y:S01]  /*4770*/  STL.128 [R1+0x3f0], R12 ;  /* 0x0003f00c01007387 */ /* 0x0001e20000100c00 */
[----:B-1----:R-:W-:Y:S01]  /*4780*/  IMAD.MOV.U32 R20, RZ, RZ, 0x7 ;  /* 0x00000007ff147424 */ /* 0x002fe200078e00ff */
        /* <DEDUP_REMOVED lines=8> */
[----:B--2---:R-:W-:Y:S01]  /*4810*/  IADD3 R18, PT, PT, R29, 0x63e7e107, R18 ;  /* 0x63e7e1071d127810 */ /* 0x004fe20007ffe012 */
[----:B------:R-:W-:Y:S01]  /*4820*/  IMAD.MOV.U32 R22, RZ, RZ, 0x8 ;  /* 0x00000008ff167424 */ /* 0x000fe200078e00ff */
[----:B------:R-:W-:Y:S01]  /*4830*/  LOP3.LUT R17, R5, R17, R6, 0x96, !PT ;  /* 0x0000001105117212 */ /* 0x000fe200078e9606 */
[----:B------:R-:W-:-:S02]  /*4840*/  IMAD.MOV.U32 R5, RZ, RZ, 0xf ;  /* 0x0000000fff057424 */ /* 0x000fc400078e00ff */
[----:B------:R-:W-:Y:S01]  /*4850*/  IMAD.IADD R25, R25, 0x1, R18 ;  /* 0x0000000119197824 */ /* 0x000fe200078e0212 */
[----:B0-----:R-:W-:Y:S01]  /*4860*/  LOP3.LUT R12, R3, R2, R16, 0xe8, !PT ;  /* 0x00000002030c7212 */ /* 0x001fe200078ee810 */
[----:B------:R-:W-:Y:S02]  /*4870*/  IMAD.MOV.U32 R6, RZ, RZ, 0xf ;  /* 0x0000000fff067424 */ /* 0x000fe400078e00ff */
[----:B------:R-:W-:Y:S01]  /*4880*/  IMAD.MOV.U32 R23, RZ, RZ, 0xd ;  /* 0x0000000dff177424 */ /* 0x000fe200078e00ff */
[C-C-:B------:R-:W-:Y:S01]  /*4890*/  SHF.L.W.U32.HI R29, R25.reuse, 0x1a, R25.reuse ;  /* 0x0000001a191d7819 */ /* 0x140fe20000010e19 */
[----:B-1----:R-:W-:Y:S01]  /*48a0*/  IMAD.MOV.U32 R8, RZ, RZ, 0x7 ;  /* 0x00000007ff087424 */ /* 0x002fe200078e00ff */
[C-C-:B------:R-:W-:Y:S01]  /*48b0*/  SHF.L.W.U32.HI R14, R25.reuse, 0x15, R25.reuse ;  /* 0x00000015190e7819 */ /* 0x140fe20000010e19 */
[----:B------:R0:W-:Y:S01]  /*48c0*/  STL.128 [R1+0x410], R4 ;  /* 0x0004100401007387 */ /* 0x0001e20000100c00 */
[----:B------:R-:W-:Y:S01]  /*48d0*/  SHF.L.W.U32.HI R13, R25, 0x7, R25 ;  /* 0x00000007190d7819 */ /* 0x000fe20000010e19 */
[----:B------:R-:W-:Y:S01]  /*48e0*/  IMAD.MOV.U32 R9, RZ, RZ, 0x7 ;  /* 0x00000007ff097424 */ /* 0x000fe200078e00ff */
[----:B------:R-:W-:Y:S01]  /*48f0*/  IADD3 R17, PT, PT, R18, R17, R12 ;  /* 0x0000001112117210 */ /* 0x000fe20007ffe00c */
[----:B------:R-:W-:Y:S01]  /*4900*/  IMAD.MOV.U32 R12, RZ, RZ, 0xe ;  /* 0x0000000eff0c7424 */ /* 0x000fe200078e00ff */
[----:B------:R-:W-:Y:S01]  /*4910*/  LOP3.LUT R29, R13, R29, R14, 0x96, !PT ;  /* 0x0000001d0d1d7212 */ /* 0x000fe200078e960e */
[----:B------:R-:W-:Y:S01]  /*4920*/  IMAD.MOV.U32 R13, RZ, RZ, 0xe ;  /* 0x0000000eff0d7424 */ /* 0x000fe200078e00ff */
[----:B------:R1:W-:Y:S01]  /*4930*/  STL.128 [R1+0x300], R20 ;  /* 0x0003001401007387 */ /* 0x0003e20000100c00 */
[----:B------:R-:W-:-:S02]  /*4940*/  IMAD.MOV.U32 R14, RZ, RZ, 0xc ;  /* 0x0000000cff0e7424 */ /* 0x000fc400078e00ff */
[----:B------:R-:W-:Y:S02]  /*4950*/  IMAD.MOV.U32 R10, RZ, RZ, 0x8 ;  /* 0x00000008ff0a7424 */ /* 0x000fe400078e00ff */
[----:B------:R-:W-:Y:S01]  /*4960*/  IMAD.MOV.U32 R11, RZ, RZ, 0xb ;  /* 0x0000000bff0b7424 */ /* 0x000fe200078e00ff */
[----:B------:R2:W-:Y:S01]  /*4970*/  STL.128 [R1+0x430], R12 ;  /* 0x0004300c01007387 */ /* 0x0005e20000100c00 */
[----:B0-----:R-:W-:-:S03]  /*4980*/  LOP3.LUT R4, R27, R25, R24, 0xb8, !PT ;  /* 0x000000191b047212 */ /* 0x001fc600078eb818 */
[----:B------:R0:W-:Y:S01]  /*4990*/  STL.128 [R1+0x420], R8 ;  /* 0x0004200801007387 */ /* 0x0001e20000100c00 */
[--C-:B------:R-:W-:Y:S02]  /*49a0*/  SHF.L.W.U32.HI R5, R17, 0x1e, R17.reuse ;  /* 0x0000001e11057819 */ /* 0x100fe40000010e11 */
[----:B------:R-:W-:Y:S02]  /*49b0*/  IADD3 R4, PT, PT, R29, R4, R0 ;  /* 0x000000041d047210 */ /* 0x000fe40007ffe000 */
[C---:B------:R-:W-:Y:S01]  /*49c0*/  SHF.L.W.U32.HI R6, R17.reuse, 0x13, R17 ;  /* 0x0000001311067819 */ /* 0x040fe20000010e11 */
[----:B-1----:R-:W-:Y:S01]  /*49d0*/  IMAD.MOV.U32 R20, RZ, RZ, 0xb ;  /* 0x0000000bff147424 */ /* 0x002fe200078e00ff */
[----:B------:R-:W-:Y:S01]  /*49e0*/  IADD3 R29, PT, PT, R4, -0x72958fce, R19 ;  /* 0x8d6a7032041d7810 */ /* 0x000fe20007ffe013 */
[----:B------:R-:W-:Y:S01]  /*49f0*/  IMAD.MOV.U32 R4, RZ, RZ, 0xc ;  /* 0x0000000cff047424 */ /* 0x000fe200078e00ff */
[----:B------:R-:W1:Y:S01]  /*4a00*/  LDC.64 R18, c[0x3][0x168] ;  /* 0x00c05a00ff127b82 */ /* 0x000e620000000a00 */
[--C-:B------:R-:W-:Y:S01]  /*4a10*/  SHF.L.W.U32.HI R7, R17, 0xa, R17.reuse ;  /* 0x0000000a11077819 */ /* 0x100fe20000010e11 */
[----:B------:R-:W-:Y:S01]  /*4a20*/  IMAD.MOV.U32 R21, RZ, RZ, 0xd ;  /* 0x0000000dff157424 */ /* 0x000fe200078e00ff */
[----:B--2---:R-:W-:Y:S01]  /*4a30*/  LOP3.LUT R12, R16, R3, R17, 0xe8, !PT ;  /* 0x00000003100c7212 */ /* 0x004fe200078ee811 */
[----:B------:R-:W-:Y:S01]  /*4a40*/  IMAD.IADD R2, R2, 0x1, R29 ;  /* 0x0000000102027824 */ /* 0x000fe200078e021d */
[----:B------:R-:W-:Y:S01]  /*4a50*/  LOP3.LUT R0, R7, R5, R6, 0x96, !PT ;  /* 0x0000000507007212 */ /* 0x000fe200078e9606 */
[----:B------:R-:W-:-:S02]  /*4a60*/  IMAD.MOV.U32 R5, RZ, RZ, 0x8 ;  /* 0x00000008ff057424 */ /* 0x000fc400078e00ff */
[----:B------:R-:W-:Y:S01]  /*4a70*/  IMAD.MOV.U32 R6, RZ, RZ, 0x9 ;  /* 0x00000009ff067424 */ /* 0x000fe200078e00ff */
[C-C-:B------:R-:W-:Y:S01]  /*4a80*/  SHF.L.W.U32.HI R26, R2.reuse, 0x1a, R2.reuse ;  /* 0x0000001a021a7819 */ /* 0x140fe20000010e02 */
[----:B------:R-:W-:Y:S01]  /*4a90*/  IMAD.MOV.U32 R7, RZ, RZ, 0xb ;  /* 0x0000000bff077424 */ /* 0x000fe200078e00ff */
[C-C-:B------:R-:W-:Y:S01]  /*4aa0*/  SHF.L.W.U32.HI R13, R2.reuse, 0x15, R2.reuse ;  /* 0x00000015020d7819 */ /* 0x140fe20000010e02 */
[----:B0-----:R-:W-:Y:S01]  /*4ab0*/  IMAD.MOV.U32 R10, RZ, RZ, 0xc ;  /* 0x0000000cff0a7424 */ /* 0x001fe200078e00ff */
[----:B------:R-:W-:Y:S01]  /*4ac0*/  SHF.L.W.U32.HI R14, R2, 0x7, R2 ;  /* 0x00000007020e7819 */ /* 0x000fe20000010e02 */
[----:B------:R-:W-:Y:S01]  /*4ad0*/  IMAD.MOV.U32 R11, RZ, RZ, 0x7 ;  /* 0x00000007ff0b7424 */ /* 0x000fe200078e00ff */
[----:B------:R0:W-:Y:S01]  /*4ae0*/  STL.128 [R1+0x450], R4 ;  /* 0x0004500401007387 */ /* 0x0001e20000100c00 */
[----:B------:R-:W-:Y:S01]  /*4af0*/  IMAD.MOV.U32 R22, RZ, RZ, 0x6 ;  /* 0x00000006ff167424 */ /* 0x000fe200078e00ff */
[----:B------:R-:W-:Y:S01]  /*4b00*/  LOP3.LUT R26, R14, R26, R13, 0x96, !PT ;  /* 0x0000001a0e1a7212 */ /* 0x000fe200078e960d */
[----:B------:R-:W-:Y:S01]  /*4b10*/  IMAD.MOV.U32 R23, RZ, RZ, 0x7 ;  /* 0x00000007ff177424 */ /* 0x000fe200078e00ff */
[----:B------:R-:W-:Y:S01]  /*4b20*/  IADD3 R0, PT, PT, R29, R0, R12 ;  /* 0x000000001d007210 */ /* 0x000fe20007ffe00c */
[----:B------:R2:W-:Y:S01]  /*4b30*/  STL.128 [R1+0x460], R8 ;  /* 0x0004600801007387 */ /* 0x0005e20000100c00 */
[----:B------:R-:W-:-:S02]  /*4b40*/  IMAD.MOV.U32 R12, RZ, RZ, 0x6 ;  /* 0x00000006ff0c7424 */ /* 0x000fc400078e00ff */
[----:B------:R-:W-:Y:S01]  /*4b50*/  IMAD.MOV.U32 R13, RZ, RZ, 0xf ;  /* 0x0000000fff0d7424 */ /* 0x000fe200078e00ff */
[----:B------:R3:W-:Y:S01]  /*4b60*/  STL.128 [R1+0x340], R20 ;  /* 0x0003401401007387 */ /* 0x0007e20000100c00 */
[----:B------:R-:W-:Y:S02]  /*4b70*/  IMAD.MOV.U32 R14, RZ, RZ, 0xd ;  /* 0x0000000dff0e7424 */ /* 0x000fe400078e00ff */
[----:B------:R-:W-:Y:S01]  /*4b80*/  IMAD.MOV.U32 R15, RZ, RZ, 0xb ;  /* 0x0000000bff0f7424 */ /* 0x000fe200078e00ff */
[----:B0-----:R-:W-:-:S04]  /*4b90*/  LOP3.LUT R4, R24, R2, R25, 0xb8, !PT ;  /* 0x0000000218047212 */ /* 0x001fc800078eb819 */
[----:B------:R0:W-:Y:S01]  /*4ba0*/  STL.128 [R1+0x470], R12 ;  /* 0x0004700c01007387 */ /* 0x0001e20000100c00 */
[--C-:B------:R-:W-:Y:S02]  /*4bb0*/  SHF.L.W.U32.HI R6, R0, 0x1e, R0.reuse ;  /* 0x0000001e00067819 */ /* 0x100fe40000010e00 */
[----:B------:R-:W-:Y:S01]  /*4bc0*/  IADD3 R5, PT, PT, R26, R4, R27 ;  /* 0x000000041a057210 */ /* 0x000fe20007ffe01b */
[----:B------:R-:W-:Y:S01]  /*4bd0*/  IMAD.MOV.U32 R4, RZ, RZ, 0x8 ;  /* 0x00000008ff047424 */ /* 0x000fe200078e00ff */
[C---:B------:R-:W-:Y:S01]  /*4be0*/  SHF.L.W.U32.HI R7, R0.reuse, 0x13, R0 ;  /* 0x0000001300077819 */ /* 0x040fe20000010e00 */
[----:B--2---:R-:W-:Y:S01]  /*4bf0*/  IMAD.MOV.U32 R9, RZ, RZ, 0xd ;  /* 0x0000000dff097424 */ /* 0x004fe200078e00ff */
[----:B-1----:R-:W-:Y:S01]  /*4c00*/  IADD3 R18, PT, PT, R5, 0x5b468b1, R18 ;  /* 0x05b468b105127810 */ /* 0x002fe20007ffe012 */
[----:B---3--:R-:W-:Y:S01]  /*4c10*/  IMAD.MOV.U32 R21, RZ, RZ, 0xc ;  /* 0x0000000cff157424 */ /* 0x008fe200078e00ff */
[----:B------:R-:W-:Y:S01]  /*4c20*/  SHF.L.W.U32.HI R8, R0, 0xa, R0 ;  /* 0x0000000a00087819 */ /* 0x000fe20000010e00 */
[----:B------:R-:W-:-:S02]  /*4c30*/  IMAD.MOV.U32 R22, RZ, RZ, 0xe ;  /* 0x0000000eff167424 */ /* 0x000fc400078e00ff */
[----:B------:R-:W-:Y:S01]  /*4c40*/  IMAD.MOV.U32 R23, RZ, RZ, 0xf ;  /* 0x0000000fff177424 */ /* 0x000fe200078e00ff */
[----:B------:R-:W-:Y:S01]  /*4c50*/  LOP3.LUT R27, R8, R6, R7, 0x96, !PT ;  /* 0x00000006081b7212 */ /* 0x000fe200078e9607 */
[----:B------:R-:W-:Y:S02]  /*4c60*/  IMAD.IADD R3, R3, 0x1, R18 ;  /* 0x0000000103037824 */ /* 0x000fe400078e0212 */
[----:B------:R-:W-:Y:S01]  /*4c70*/  IMAD.MOV.U32 R5, RZ, RZ, 0x6 ;  /* 0x00000006ff057424 */ /* 0x000fe200078e00ff */
[----:B------:R1:W-:Y:S01]  /*4c80*/  STL.128 [R1+0x380], R20 ;  /* 0x0003801401007387 */ /* 0x0003e20000100c00 */
[----:B------:R-:W-:Y:S01]  /*4c90*/  IMAD.MOV.U32 R6, RZ, RZ, 0x6 ;  /* 0x00000006ff067424 */ /* 0x000fe200078e00ff */
[C-C-:B------:R-:W-:Y:S01]  /*4ca0*/  SHF.L.W.U32.HI R29, R3.reuse, 0x1a, R3.reuse ;  /* 0x0000001a031d7819 */ /* 0x140fe20000010e03 */
[----:B------:R-:W-:Y:S01]  /*4cb0*/  IMAD.MOV.U32 R7, RZ, RZ, 0xe ;  /* 0x0000000eff077424 */ /* 0x000fe200078e00ff */
[C-C-:B0-----:R-:W-:Y:S01]  /*4cc0*/  SHF.L.W.U32.HI R14, R3.reuse, 0x15, R3.reuse ;  /* 0x00000015030e7819 */ /* 0x141fe20000010e03 */
[----:B------:R-:W-:Y:S01]  /*4cd0*/  IMAD.MOV.U32 R15, RZ, RZ, 0x5 ;  /* 0x00000005ff0f7424 */ /* 0x000fe200078e00ff */
[----:B------:R-:W-:Y:S01]  /*4ce0*/  SHF.L.W.U32.HI R13, R3, 0x7, R3 ;  /* 0x00000007030d7819 */ /* 0x000fe20000010e03 */
[----:B------:R-:W-:Y:S01]  /*4cf0*/  IMAD.MOV.U32 R8, RZ, RZ, 0xc ;  /* 0x0000000cff087424 */ /* 0x000fe200078e00ff */
[----:B------:R0:W-:Y:S01]  /*4d00*/  STL.128 [R1+0x490], R4 ;  /* 0x0004900401007387 */ /* 0x0001e20000100c00 */
[----:B------:R-:W-:Y:S01]  /*4d10*/  LOP3.LUT R12, R17, R16, R0, 0xe8, !PT ;  /* 0x00000010110c7212 */ /* 0x000fe200078ee800 */
[----:B------:R-:W-:Y:S01]  /*4d20*/  IMAD.MOV.U32 R10, RZ, RZ, 0x5 ;  /* 0x00000005ff0a7424 */ /* 0x000fe200078e00ff */
[----:B------:R-:W-:Y:S01]  /*4d30*/  LOP3.LUT R29, R13, R29, R14, 0x96, !PT ;  /* 0x0000001d0d1d7212 */ /* 0x000fe200078e960e */
[----:B------:R-:W-:Y:S01]  /*4d40*/  IMAD.MOV.U32 R13, RZ, RZ, 0xd ;  /* 0x0000000dff0d7424 */ /* 0x000fe200078e00ff */
[----:B------:R-:W-:Y:S01]  /*4d50*/  IADD3 R27, PT, PT, R18, R27, R12 ;  /* 0x0000001b121b7210 */ /* 0x000fe20007ffe00c */
[----:B------:R-:W-:-:S02]  /*4d60*/  IMAD.MOV.U32 R12, RZ, RZ, 0xd ;  /* 0x0000000dff0c7424 */ /* 0x000fc400078e00ff */
[----:B-1----:R-:W-:Y:S01]  /*4d70*/  IMAD.MOV.U32 R20, RZ, RZ, 0x9 ;  /* 0x00000009ff147424 */ /* 0x002fe200078e00ff */
[--C-:B------:R-:W-:Y:S01]  /*4d80*/  SHF.L.W.U32.HI R26, R27, 0x1e, R27.reuse ;  /* 0x0000001e1b1a7819 */ /* 0x100fe20000010e1b */
[----:B------:R-:W-:Y:S02]  /*4d90*/  IMAD.MOV.U32 R21, RZ, RZ, 0xf ;  /* 0x0000000fff157424 */ /* 0x000fe400078e00ff */
[----:B------:R-:W-:Y:S02]  /*4da0*/  IMAD.MOV.U32 R22, RZ, RZ, 0x5 ;  /* 0x00000005ff167424 */ /* 0x000fe400078e00ff */
[----:B------:R-:W-:Y:S01]  /*4db0*/  IMAD.MOV.U32 R23, RZ, RZ, 0xb ;  /* 0x0000000bff177424 */ /* 0x000fe200078e00ff */
[----:B0-----:R-:W-:Y:S01]  /*4dc0*/  LOP3.LUT R4, R25, R3, R2, 0xb8, !PT ;  /* 0x0000000319047212 */ /* 0x001fe200078eb802 */
[----:B------:R-:W-:Y:S01]  /*4dd0*/  IMAD.MOV.U32 R14, RZ, RZ, 0x7 ;  /* 0x00000007ff0e7424 */ /* 0x000fe200078e00ff */
[--C-:B------:R-:W-:Y:S02]  /*4de0*/  SHF.L.W.U32.HI R5, R27, 0x13, R27.reuse ;  /* 0x000000131b057819 */ /* 0x100fe40000010e1b */
[----:B------:R0:W-:Y:S01]  /*4df0*/  STL.128 [R1+0x3c0], R20 ;  /* 0x0003c01401007387 */ /* 0x0001e20000100c00 */
[----:B------:R-:W-:Y:S01]  /*4e00*/  IADD3 R4, PT, PT, R29, R4, R24 ;  /* 0x000000041d047210 */ /* 0x000fe20007ffe018 */
[----:B------:R-:W-:Y:S01]  /*4e10*/  IMAD.MOV.U32 R11, RZ, RZ, 0xe ;  /* 0x0000000eff0b7424 */ /* 0x000fe200078e00ff */
[----:B------:R-:W-:Y:S01]  /*4e20*/  SHF.L.W.U32.HI R6, R27, 0xa, R27 ;  /* 0x0000000a1b067819 */ /* 0x000fe20000010e1b */
[----:B------:R1:W-:Y:S01]  /*4e30*/  STL.128 [R1+0x4b0], R12 ;  /* 0x0004b00c01007387 */ /* 0x0003e20000100c00 */
[----:B------:R-:W-:Y:S01]  /*4e40*/  IADD3 R19, PT, PT, R4, 0x6b41022a, R19 ;  /* 0x6b41022a04137810 */ /* 0x000fe20007ffe013 */
[----:B------:R-:W-:Y:S01]  /*4e50*/  IMAD.MOV.U32 R4, RZ, RZ, 0xe ;  /* 0x0000000eff047424 */ /* 0x000fe200078e00ff */
[----:B------:R-:W-:Y:S01]  /*4e60*/  LOP3.LUT R26, R6, R26, R5, 0x96, !PT ;  /* 0x0000001a061a7212 */ /* 0x000fe200078e9605 */
[----:B------:R-:W-:Y:S01]  /*4e70*/  IMAD.MOV.U32 R5, RZ, RZ, 0xe ;  /* 0x0000000eff057424 */ /* 0x000fe200078e00ff */
[----:B------:R2:W-:Y:S01]  /*4e80*/  STL.128 [R1+0x4a0], R8 ;  /* 0x0004a00801007387 */ /* 0x0005e20000100c00 */
[----:B------:R-:W-:-:S02]  /*4e90*/  IMAD.IADD R24, R16, 0x1, R19 ;  /* 0x0000000110187824 */ /* 0x000fc400078e0213 */
[----:B------:R-:W3:Y:S01]  /*4ea0*/  LDC R16, c[0x3][0x170] ;  /* 0x00c05c00ff107b82 */ /* 0x000ee20000000800 */
[----:B------:R-:W-:Y:S02]  /*4eb0*/  IMAD.MOV.U32 R6, RZ, RZ, 0x6 ;  /* 0x00000006ff067424 */ /* 0x000fe400078e00ff */
[--C-:B------:R-:W-:Y:S01]  /*4ec0*/  SHF.L.W.U32.HI R18, R24, 0x1a, R24.reuse ;  /* 0x0000001a18127819 */ /* 0x100fe20000010e18 */
[----:B0-----:R-:W-:Y:S02]  /*4ed0*/  IMAD.MOV.U32 R20, RZ, RZ, 0x8 ;  /* 0x00000008ff147424 */ /* 0x001fe400078e00ff */
[----:B------:R-:W-:Y:S01]  /*4ee0*/  IMAD.MOV.U32 R21, RZ, RZ, 0x9 ;  /* 0x00000009ff157424 */ /* 0x000fe200078e00ff */
[----:B------:R0:W-:Y:S01]  /*4ef0*/  STL.128 [R1+0x4d0], R4 ;  /* 0x0004d00401007387 */ /* 0x0001e20000100c00 */
[----:B------:R-:W-:Y:S01]  /*4f00*/  IMAD.MOV.U32 R22, RZ, RZ, 0x9 ;  /* 0x00000009ff167424 */ /* 0x000fe200078e00ff */
[----:B-1----:R-:W-:Y:S01]  /*4f10*/  LOP3.LUT R12, R0, R17, R27, 0xe8, !PT ;  /* 0x00000011000c7212 */ /* 0x002fe200078ee81b */
[----:B------:R-:W-:Y:S01]  /*4f20*/  IMAD.MOV.U32 R15, RZ, RZ, 0x8 ;  /* 0x00000008ff0f7424 */ /* 0x000fe200078e00ff */
[----:B------:R-:W-:-:S02]  /*4f30*/  SHF.L.W.U32.HI R13, R24, 0x15, R24 ;  /* 0x00000015180d7819 */ /* 0x000fc40000010e18 */
[----:B------:R1:W-:Y:S01]  /*4f40*/  STL.128 [R1+0x400], R20 ;  /* 0x0004001401007387 */ /* 0x0003e20000100c00 */
[----:B------:R-:W-:Y:S01]  /*4f50*/  SHF.L.W.U32.HI R14, R24, 0x7, R24 ;  /* 0x00000007180e7819 */ /* 0x000fe20000010e18 */
[----:B--2---:R-:W-:Y:S01]  /*4f60*/  IMAD.MOV.U32 R8, RZ, RZ, 0x6 ;  /* 0x00000006ff087424 */ /* 0x004fe200078e00ff */
[----:B------:R-:W-:Y:S01]  /*4f70*/  IADD3 R26, PT, PT, R19, R26, R12 ;  /* 0x0000001a131a7210 */ /* 0x000fe20007ffe00c */
[----:B------:R-:W-:Y:S01]  /*4f80*/  IMAD.MOV.U32 R9, RZ, RZ, 0x9 ;  /* 0x00000009ff097424 */ /* 0x000fe200078e00ff */
[----:B------:R-:W-:Y:S01]  /*4f90*/  LOP3.LUT R18, R14, R18, R13, 0x96, !PT ;  /* 0x000000120e127212 */ /* 0x000fe200078e960d */
[----:B------:R-:W-:Y:S01]  /*4fa0*/  IMAD.MOV.U32 R10, RZ, RZ, 0xc ;  /* 0x0000000cff0a7424 */ /* 0x000fe200078e00ff */
[--C-:B------:R-:W-:Y:S01]  /*4fb0*/  SHF.L.W.U32.HI R19, R26, 0x1e, R26.reuse ;  /* 0x0000001e1a137819 */ /* 0x100fe20000010e1a */
[----:B------:R-:W-:Y:S01]  /*4fc0*/  IMAD.MOV.U32 R11, RZ, RZ, 0x9 ;  /* 0x00000009ff0b7424 */ /* 0x000fe200078e00ff */
[----:B0-----:R-:W-:Y:S01]  /*4fd0*/  LOP3.LUT R4, R2, R24, R3, 0xb8, !PT ;  /* 0x0000001802047212 */ /* 0x001fe200078eb803 */
[----:B------:R-:W-:Y:S01]  /*4fe0*/  IMAD.MOV.U32 R12, RZ, RZ, 0xc ;  /* 0x0000000cff0c7424 */ /* 0x000fe200078e00ff */
[C-C-:B------:R-:W-:Y:S01]  /*4ff0*/  SHF.L.W.U32.HI R6, R26.reuse, 0x13, R26.reuse ;  /* 0x000000131a067819 */ /* 0x140fe20000010e1a */
[----:B------:R-:W-:Y:S01]  /*5000*/  IMAD.MOV.U32 R13, RZ, RZ, 0x5 ;  /* 0x00000005ff0d7424 */ /* 0x000fe200078e00ff */
[----:B------:R-:W-:Y:S01]  /*5010*/  SHF.L.W.U32.HI R5, R26, 0xa, R26 ;  /* 0x0000000a1a057819 */ /* 0x000fe20000010e1a */
[----:B------:R-:W-:Y:S01]  /*5020*/  IMAD.MOV.U32 R14, RZ, RZ, 0xf ;  /* 0x0000000fff0e7424 */ /* 0x000fe200078e00ff */
[----:B------:R-:W-:Y:S01]  /*5030*/  IADD3 R25, PT, PT, R18, R4, R25 ;  /* 0x0000000412197210 */ /* 0x000fe20007ffe019 */
[----:B-1----:R-:W-:Y:S01]  /*5040*/  IMAD.MOV.U32 R20, RZ, RZ, 0x9 ;  /* 0x00000009ff147424 */ /* 0x002fe200078e00ff */
[----:B------:R-:W-:Y:S01]  /*5050*/  LOP3.LUT R19, R5, R19, R6, 0x96, !PT ;  /* 0x0000001305137212 */ /* 0x000fe200078e9606 */
[----:B------:R-:W-:Y:S01]  /*5060*/  IMAD.MOV.U32 R21, RZ, RZ, 0xd ;  /* 0x0000000dff157424 */ /* 0x000fe200078e00ff */
[----:B---3--:R-:W-:Y:S01]  /*5070*/  IADD3 R16, PT, PT, R25, 0x59bc48e4, R16 ;  /* 0x59bc48e419107810 */ /* 0x008fe20007ffe010 */
[----:B------:R-:W-:Y:S01]  /*5080*/  IMAD.MOV.U32 R22, RZ, RZ, 0xf ;  /* 0x0000000fff167424 */ /* 0x000fe200078e00ff */
[----:B------:R0:W-:Y:S01]  /*5090*/  STL.128 [R1+0x4e0], R8 ;  /* 0x0004e00801007387 */ /* 0x0001e20000100c00 */
[----:B------:R-:W-:-:S02]  /*50a0*/  IMAD.MOV.U32 R23, RZ, RZ, 0x7 ;  /* 0x00000007ff177424 */ /* 0x000fc400078e00ff */
[----:B------:R-:W-:Y:S01]  /*50b0*/  IMAD.MOV.U32 R4, RZ, RZ, 0xc ;  /* 0x0000000cff047424 */ /* 0x000fe200078e00ff */
[----:B------:R-:W-:Y:S01]  /*50c0*/  STL.128 [R1+0x4f0], R12 ;  /* 0x0004f00c01007387 */ /* 0x000fe20000100c00 */
[----:B------:R-:W-:Y:S02]  /*50d0*/  IMAD.MOV.U32 R5, RZ, RZ, 0x5 ;  /* 0x00000005ff057424 */ /* 0x000fe400078e00ff */
[----:B------:R-:W-:Y:S01]  /*50e0*/  IMAD.MOV.U32 R6, RZ, RZ, 0xe ;  /* 0x0000000eff067424 */ /* 0x000fe200078e00ff */
[----:B------:R1:W-:Y:S01]  /*50f0*/  STL.128 [R1+0x440], R20 ;  /* 0x0004401401007387 */ /* 0x0003e20000100c00 */
[----:B------:R-:W-:Y:S02]  /*5100*/  IMAD.MOV.U32 R7, RZ, RZ, 0x6 ;  /* 0x00000006ff077424 */ /* 0x000fe400078e00ff */
[----:B------:R-:W-:-:S03]  /*5110*/  IMAD.MOV.U32 R18, RZ, RZ, 0x6ed9eba1 ;  /* 0x6ed9eba1ff127424 */ /* 0x000fc600078e00ff */
[----:B------:R2:W-:Y:S01]  /*5120*/  STL.128 [R1+0x510], R4 ;  /* 0x0005100401007387 */ /* 0x0005e20000100c00 */
[----:B0-----:R-:W-:Y:S02]  /*5130*/  IMAD.MOV.U32 R8, RZ, RZ, 0x8 ;  /* 0x00000008ff087424 */ /* 0x001fe400078e00ff */
[----:B------:R-:W-:Y:S02]  /*5140*/  IMAD.MOV.U32 R9, RZ, RZ, 0xd ;  /* 0x0000000dff097424 */ /* 0x000fe400078e00ff */
[----:B------:R-:W-:Y:S02]  /*5150*/  IMAD.MOV.U32 R10, RZ, RZ, 0x6 ;  /* 0x00000006ff0a7424 */ /* 0x000fe400078e00ff */
[----:B------:R-:W-:Y:S02]  /*5160*/  IMAD.MOV.U32 R11, RZ, RZ, 0x5 ;  /* 0x00000005ff0b7424 */ /* 0x000fe400078e00ff */
[----:B-1----:R-:W-:Y:S02]  /*5170*/  IMAD.MOV.U32 R21, RZ, RZ, 0x7 ;  /* 0x00000007ff157424 */ /* 0x002fe400078e00ff */
[----:B------:R-:W-:Y:S01]  /*5180*/  IMAD.MOV.U32 R23, RZ, RZ, 0xb ;  /* 0x0000000bff177424 */ /* 0x000fe200078e00ff */
[----:B------:R0:W-:Y:S01]  /*5190*/  STL.128 [R1+0x520], R8 ;  /* 0x0005200801007387 */ /* 0x0001e20000100c00 */
[----:B------:R-:W-:-:S02]  /*51a0*/  IMAD.MOV.U32 R12, RZ, RZ, 0xf ;  /* 0x0000000fff0c7424 */ /* 0x000fc400078e00ff */
[----:B------:R-:W-:Y:S01]  /*51b0*/  IMAD.MOV.U32 R13, RZ, RZ, 0xd ;  /* 0x0000000dff0d7424 */ /* 0x000fe200078e00ff */
[----:B------:R1:W-:Y:S01]  /*51c0*/  STL.128 [R1+0x480], R20 ;  /* 0x0004801401007387 */ /* 0x0003e20000100c00 */
[----:B------:R-:W-:Y:S02]  /*51d0*/  IMAD.MOV.U32 R14, RZ, RZ, 0xb ;  /* 0x0000000bff0e7424 */ /* 0x000fe400078e00ff */
[----:B------:R-:W-:Y:S02]  /*51e0*/  IMAD.MOV.U32 R15, RZ, RZ, 0xb ;  /* 0x0000000bff0f7424 */ /* 0x000fe400078e00ff */
[----:B--2---:R-:W-:Y:S02]  /*51f0*/  IMAD.MOV.U32 R4, RZ, RZ, -0x56ac02b2 ;  /* 0xa953fd4eff047424 */ /* 0x004fe400078e00ff */
[----:B------:R-:W-:Y:S01]  /*5200*/  IMAD.MOV.U32 R5, RZ, RZ, 0x50a28be6 ;  /* 0x50a28be6ff057424 */ /* 0x000fe200078e00ff */
[----:B------:R2:W-:Y:S01]  /*5210*/  STL.128 [R1+0x530], R12 ;  /* 0x0005300c01007387 */ /* 0x0005e20000100c00 */
[----:B------:R-:W-:-:S02]  /*5220*/  IMAD.MOV.U32 R6, RZ, RZ, 0x5c4dd124 ;  /* 0x5c4dd124ff067424 */ /* 0x000fc400078e00ff */
[----:B------:R-:W-:Y:S02]  /*5230*/  IMAD.MOV.U32 R7, RZ, RZ, 0x6d703ef3 ;  /* 0x6d703ef3ff077424 */ /* 0x000fe400078e00ff */
[----:B0-----:R-:W-:Y:S02]  /*5240*/  VIADD R11, R2, 0x5be0cd19 ;  /* 0x5be0cd19020b7836 */ /* 0x001fe40000000000 */
[----:B------:R-:W-:Y:S01]  /*5250*/  VIADD R10, R3, 0x1f83d9ab ;  /* 0x1f83d9ab030a7836 */ /* 0x000fe20000000000 */
[----:B------:R0:W-:Y:S01]  /*5260*/  STL.128 [R1+0x550], R4 ;  /* 0x0005500401007387 */ /* 0x0001e20000100c00 */
[----:B-1----:R-:W-:Y:S01]  /*5270*/  IMAD.MOV.U32 R20, RZ, RZ, 0xf ;  /* 0x0000000fff147424 */ /* 0x002fe200078e00ff */
[----:B------:R-:W-:Y:S01]  /*5280*/  PRMT R11, R11, 0x123, RZ ;  /* 0x000001230b0b7816 */ /* 0x000fe200000000ff */
[----:B------:R-:W-:Y:S01]  /*5290*/  IMAD.MOV.U32 R21, RZ, RZ, 0x5 ;  /* 0x00000005ff157424 */ /* 0x000fe200078e00ff */
[----:B------:R-:W-:Y:S01]  /*52a0*/  PRMT R10, R10, 0x123, RZ ;  /* 0x000001230a0a7816 */ /* 0x000fe200000000ff */
[----:B------:R-:W-:-:S02]  /*52b0*/  IMAD.MOV.U32 R22, RZ, RZ, 0x8 ;  /* 0x00000008ff167424 */ /* 0x000fc400078e00ff */
[----:B------:R-:W-:Y:S02]  /*52c0*/  VIADD R9, R24, 0x9b05688c ;  /* 0x9b05688c18097836 */ /* 0x000fe40000000000 */
[----:B--2---:R-:W-:Y:S01]  /*52d0*/  VIADD R15, R0, 0xa54ff53a ;  /* 0xa54ff53a000f7836 */ /* 0x004fe20000000000 */
[----:B------:R1:W-:Y:S01]  /*52e0*/  STL.128 [R1+0x4c0], R20 ;  /* 0x0004c01401007387 */ /* 0x0003e20000100c00 */
[----:B------:R-:W-:Y:S01]  /*52f0*/  VIADD R14, R27, 0x3c6ef372 ;  /* 0x3c6ef3721b0e7836 */ /* 0x000fe20000000000 */
[----:B------:R-:W-:Y:S01]  /*5300*/  PRMT R9, R9, 0x123, RZ ;  /* 0x0000012309097816 */ /* 0x000fe200000000ff */
[----:B------:R-:W-:Y:S01]  /*5310*/  VIADD R13, R26, 0xbb67ae85 ;  /* 0xbb67ae851a0d7836 */ /* 0x000fe20000000000 */
[----:B------:R-:W-:Y:S01]  /*5320*/  PRMT R15, R15, 0x123, RZ ;  /* 0x000001230f0f7816 */ /* 0x000fe200000000ff */
[C---:B------:R-:W-:Y:S01]  /*5330*/  VIADD R2, R1.reuse, 0x554 ;  /* 0x0000055401027836 */ /* 0x040fe20000000000 */
[----:B------:R-:W-:Y:S01]  /*5340*/  PRMT R14, R14, 0x123, RZ ;  /* 0x000001230e0e7816 */ /* 0x000fe200000000ff */
[----:B------:R-:W-:Y:S01]  /*5350*/  VIADD R3, R1, 0x404 ;  /* 0x0000040401037836 */ /* 0x000fe20000000000 */
[----:B------:R-:W-:Y:S01]  /*5360*/  PRMT R13, R13, 0x123, RZ ;  /* 0x000001230d0d7816 */ /* 0x000fe200000000ff */
[----:B------:R-:W-:-:S02]  /*5370*/  VIADD R24, R1, 0x44 ;  /* 0x0000004401187836 */ /* 0x000fc40000000000 */
[----:B0-----:R-:W-:Y:S02]  /*5380*/  IMAD.MOV.U32 R6, RZ, RZ, 0x10325476 ;  /* 0x10325476ff067424 */ /* 0x001fe400078e00ff */
[----:B------:R-:W-:Y:S02]  /*5390*/  IMAD.MOV.U32 R4, RZ, RZ, -0x67452302 ;  /* 0x98badcfeff047424 */ /* 0x000fe400078e00ff */
[----:B------:R-:W-:Y:S02]  /*53a0*/  IMAD.MOV.U32 R5, RZ, RZ, -0x10325477 ;  /* 0xefcdab89ff057424 */ /* 0x000fe400078e00ff */
[----:B-1----:R-:W-:Y:S02]  /*53b0*/  IMAD.MOV.U32 R20, RZ, RZ, 0x8 ;  /* 0x00000008ff147424 */ /* 0x002fe400078e00ff */
[----:B------:R-:W-:Y:S02]  /*53c0*/  IMAD.MOV.U32 R22, RZ, RZ, 0xc ;  /* 0x0000000cff167424 */ /* 0x000fe400078e00ff */
[----:B------:R-:W-:-:S02]  /*53d0*/  IMAD.MOV.U32 R23, RZ, RZ, 0x9 ;  /* 0x00000009ff177424 */ /* 0x000fc400078e00ff */
[----:B------:R-:W-:-:S03]  /*53e0*/  IMAD.MOV.U32 R7, RZ, RZ, 0x67452301 ;  /* 0x67452301ff077424 */ /* 0x000fc600078e00ff */
[----:B------:R0:W-:Y:S02]  /*53f0*/  STL.128 [R1+0x500], R20 ;  /* 0x0005001401007387 */ /* 0x0001e40000100c00 */
[----:B0-----:R-:W-:Y:S01]  /*5400*/  IMAD.MOV.U32 R20, RZ, RZ, 0x7a6d76e9 ;  /* 0x7a6d76e9ff147424 */ /* 0x001fe200078e00ff */
[----:B------:R-:W-:Y:S01]  /*5410*/  LOP3.LUT R23, R27, R0, R26, 0xe8, !PT ;  /* 0x000000001b177212 */ /* 0x000fe200078ee81a */
[----:B------:R-:W-:Y:S01]  /*5420*/  IMAD.MOV.U32 R21, RZ, RZ, RZ ;  /* 0x000000ffff157224 */ /* 0x000fe200078e00ff */
[C---:B------:R-:W-:Y:S01]  /*5430*/  IADD3 R22, PT, PT, R16.reuse, 0x510e527f, R17 ;  /* 0x510e527f10167810 */ /* 0x040fe20007ffe011 */
[----:B------:R-:W-:Y:S01]  /*5440*/  IMAD.MOV.U32 R17, RZ, RZ, 0x5a827999 ;  /* 0x5a827999ff117424 */ /* 0x000fe200078e00ff */
[----:B------:R-:W-:Y:S01]  /*5450*/  IADD3 R23, PT, PT, R16, R19, R23 ;  /* 0x0000001310177210 */ /* 0x000fe20007ffe017 */
[----:B------:R-:W-:Y:S01]  /*5460*/  IMAD.MOV.U32 R19, RZ, RZ, -0x70e44324 ;  /* 0x8f1bbcdcff137424 */ /* 0x000fe200078e00ff */
[----:B------:R-:W-:Y:S01]  /*5470*/  STL.64 [R1+0x560], R20 ;  /* 0x0005601401007387 */ /* 0x000fe20000100a00 */
[----:B------:R-:W-:Y:S01]  /*5480*/  IMAD.MOV.U32 R16, RZ, RZ, RZ ;  /* 0x000000ffff107224 */ /* 0x000fe200078e00ff */
[----:B------:R-:W-:Y:S01]  /*5490*/  PRMT R8, R22, 0x123, RZ ;  /* 0x0000012316087816 */ /* 0x000fe200000000ff */
[----:B------:R-:W-:-:S02]  /*54a0*/  VIADD R12, R23, 0x6a09e667 ;  /* 0x6a09e667170c7836 */ /* 0x000fc40000000000 */
[C---:B------:R-:W-:Y:S01]  /*54b0*/  VIADD R0, R1.reuse, 0x540 ;  /* 0x0000054001007836 */ /* 0x040fe20000000000 */
[----:B------:R0:W-:Y:S01]  /*54c0*/  STL.128 [R1+0x540], R16 ;  /* 0x0005401001007387 */ /* 0x0001e20000100c00 */
[C---:B------:R-:W-:Y:S01]  /*54d0*/  VIADD R22, R1.reuse, 0x184 ;  /* 0x0000018401167836 */ /* 0x040fe20000000000 */
[----:B------:R-:W-:Y:S01]  /*54e0*/  PRMT R12, R12, 0x123, RZ ;  /* 0x000001230c0c7816 */ /* 0x000fe200000000ff */
[----:B------:R-:W-:Y:S01]  /*54f0*/  VIADD R23, R1, 0x2c4 ;  /* 0x000002c401177836 */ /* 0x000fe20000000000 */
[----:B------:R1:W-:Y:S04]  /*5500*/  STL.128 [R1+0x10], R8 ;  /* 0x0000100801007387 */ /* 0x0003e80000100c00 */
[----:B------:R2:W-:Y:S01]  /*5510*/  STL.128 [R1], R12 ;  /* 0x0000000c01007387 */ /* 0x0005e20000100c00 */
[----:B0-----:R-:W-:-:S02]  /*5520*/  IMAD.MOV.U32 R16, RZ, RZ, -0x3c2d1e10 ;  /* 0xc3d2e1f0ff107424 */ /* 0x001fc400078e00ff */
[----:B-1----:R-:W-:Y:S02]  /*5530*/  IMAD.MOV.U32 R8, RZ, RZ, -0x50 ;  /* 0xffffffb0ff087424 */ /* 0x002fe400078e00ff */
[----:B------:R-:W-:Y:S02]  /*5540*/  IMAD.MOV.U32 R10, RZ, RZ, -0x10325477 ;  /* 0xefcdab89ff0a7424 */ /* 0x000fe400078e00ff */
[----:B------:R-:W-:Y:S02]  /*5550*/  IMAD.MOV.U32 R9, RZ, RZ, -0x67452302 ;  /* 0x98badcfeff097424 */ /* 0x000fe400078e00ff */
[----:B--2---:R-:W-:Y:S02]  /*5560*/  IMAD.MOV.U32 R15, RZ, RZ, 0x10325476 ;  /* 0x10325476ff0f7424 */ /* 0x004fe400078e00ff */
[----:B------:R-:W-:Y:S02]  /*5570*/  IMAD.MOV.U32 R11, RZ, RZ, -0x3c2d1e10 ;  /* 0xc3d2e1f0ff0b7424 */ /* 0x000fe400078e00ff */
[----:B------:R-:W-:-:S07]  /*5580*/  IMAD.MOV.U32 R13, RZ, RZ, 0x67452301 ;  /* 0x67452301ff0d7424 */ /* 0x000fce00078e00ff */
.L_x_10:
[----:B------:R-:W-:Y:S02]  /*5590*/  VIADD R19, R8, 0x50 ;  /* 0x0000005008137836 */ /* 0x000fe40000000000 */
[----:B------:R-:W-:Y:S02]  /*55a0*/  IMAD.MOV.U32 R17, RZ, RZ, R7 ;  /* 0x000000ffff117224 */ /* 0x000fe400078e0007 */
[----:B------:R-:W-:Y:S01]  /*55b0*/  IMAD.MOV.U32 R7, RZ, RZ, R6 ;  /* 0x000000ffff077224 */ /* 0x000fe200078e0006 */
[----:B------:R-:W-:Y:S01]  /*55c0*/  ISETP.GT.U32.AND P0, PT, R19, 0xf, PT ;  /* 0x0000000f1300780c */ /* 0x000fe20003f04070 */
[----:B------:R-:W-:Y:S02]  /*55d0*/  IMAD.MOV.U32 R12, RZ, RZ, R13 ;  /* 0x000000ffff0c7224 */ /* 0x000fe400078e000d */
[----:B------:R-:W-:Y:S02]  /*55e0*/  IMAD.MOV.U32 R6, RZ, RZ, R16 ;  /* 0x000000ffff067224 */ /* 0x000fe400078e0010 */
[----:B------:R-:W-:-:S02]  /*55f0*/  IMAD.MOV.U32 R14, RZ, RZ, R11 ;  /* 0x000000ffff0e7224 */ /* 0x000fc400078e000b */
[----:B------:R-:W-:-:S06]  /*5600*/  IMAD.MOV.U32 R13, RZ, RZ, R15 ;  /* 0x000000ffff0d7224 */ /* 0x000fcc00078e000f */
[----:B------:R-:W-:Y:S01]  /*5610*/  @!P0 LOP3.LUT R20, R5, R4, R7, 0x96, !PT ;  /* 0x0000000405148212 */ /* 0x000fe200078e9607 */
[----:B------:R-:W-:Y:S06]  /*5620*/  @!P0 BRA `(.L_x_0) ;  /* 0x0000000000248947 */ /* 0x000fec0003800000 */
[----:B------:R-:W-:-:S13]  /*5630*/  ISETP.GT.U32.AND P1, PT, R19, 0x1f, PT ;  /* 0x0000001f1300780c */ /* 0x000fda0003f24070 */
[----:B------:R-:W-:Y:S01]  /*5640*/  @!P1 LOP3.LUT R20, R7, R5, R4, 0xb8, !PT ;  /* 0x0000000507149212 */ /* 0x000fe200078eb804 */
[----:B------:R-:W-:Y:S06]  /*5650*/  @!P1 BRA `(.L_x_0) ;  /* 0x0000000000189947 */ /* 0x000fec0003800000 */
[----:B------:R-:W-:-:S13]  /*5660*/  ISETP.GT.U32.AND P1, PT, R19, 0x2f, PT ;  /* 0x0000002f1300780c */ /* 0x000fda0003f24070 */
[----:B------:R-:W-:Y:S01]  /*5670*/  @!P1 LOP3.LUT R20, R7, R5, R4, 0x2d, !PT ;  /* 0x0000000507149212 */ /* 0x000fe200078e2d04 */
[----:B------:R-:W-:Y:S06]  /*5680*/  @!P1 BRA `(.L_x_0) ;  /* 0x00000000000c9947 */ /* 0x000fec0003800000 */
[----:B------:R-:W-:-:S13]  /*5690*/  ISETP.GT.U32.AND P1, PT, R19, 0x3f, PT ;  /* 0x0000003f1300780c */ /* 0x000fda0003f24070 */
[----:B------:R-:W-:Y:S02]  /*56a0*/  @!P1 LOP3.LUT R20, R4, R7, R5, 0xb8, !PT ;  /* 0x0000000704149212 */ /* 0x000fe400078eb805 */
[----:B------:R-:W-:-:S07]  /*56b0*/  @P1 LOP3.LUT R20, R5, R4, R7, 0x96, !PT ;  /* 0x0000000405141212 */ /* 0x000fce00078e9607 */
.L_x_0:
[----:B------:R-:W2:Y:S01]  /*56c0*/  LDL R18, [R24+-0x4] ;  /* 0xfffffc0018127983 */ /* 0x000ea20000100800 */
[----:B------:R-:W-:-:S03]  /*56d0*/  SHF.R.U32.HI R15, RZ, 0x4, R19 ;  /* 0x00000004ff0f7819 */ /* 0x000fc60000011613 */
[----:B------:R-:W3:Y:S01]  /*56e0*/  LDL R26, [R23+-0x4] ;  /* 0xfffffc00171a7983 */ /* 0x000ee20000100800 */
[----:B--2---:R-:W-:Y:S02]  /*56f0*/  IMAD R21, R18, 0x4, R1 ;  /* 0x0000000412157824 */ /* 0x004fe400078e0201 */
[----:B------:R-:W-:-:S04]  /*5700*/  IMAD R18, R15, 0x4, R0 ;  /* 0x000000040f127824 */ /* 0x000fc800078e0200 */
[----:B------:R-:W2:Y:S04]  /*5710*/  LDL R21, [R21] ;  /* 0x0000000015157983 */ /* 0x000ea80000100800 */
[----:B------:R-:W4:Y:S01]  /*5720*/  LDL R18, [R18] ;  /* 0x0000000012127983 */ /* 0x000f220000100800 */
[----:B--2---:R-:W-:-:S05]  /*5730*/  IADD3 R17, PT, PT, R21, R20, R17 ;  /* 0x0000001415117210 */ /* 0x004fca0007ffe011 */
[----:B----4-:R-:W-:-:S05]  /*5740*/  IMAD.IADD R17, R17, 0x1, R18 ;  /* 0x0000000111117824 */ /* 0x010fca00078e0212 */
[----:B---3--:R-:W-:-:S05]  /*5750*/  SHF.L.W.U32.HI R17, R17, R26, R17 ;  /* 0x0000001a11117219 */ /* 0x008fca0000010e11 */
[----:B------:R-:W-:Y:S01]  /*5760*/  IMAD.IADD R20, R17, 0x1, R16 ;  /* 0x0000000111147824 */ /* 0x000fe200078e0210 */
[----:B------:R-:W-:Y:S02]  /*5770*/  SHF.L.W.U32.HI R16, R4, 0xa, R4 ;  /* 0x0000000a04107819 */ /* 0x000fe40000010e04 */
[----:B------:R-:W-:Y:S01]  /*5780*/  @!P0 LOP3.LUT R17, R10, R9, R13, 0x96, !PT ;  /* 0x000000090a118212 */ /* 0x000fe200078e960d */
[----:B------:R-:W-:Y:S01]  /*5790*/  IMAD.MOV.U32 R4, RZ, RZ, R20 ;  /* 0x000000ffff047224 */ /* 0x000fe200078e0014 */
        /* <DEDUP_REMOVED lines=10> */
.L_x_1:
[----:B------:R-:W2:Y:S01]  /*5840*/  LDL R20, [R22+-0x4] ;  /* 0xfffffc0016147983 */ /* 0x000ea20000100800 */
[----:B------:R-:W-:-:S03]  /*5850*/  IMAD R15, R15, 0x4, R2 ;  /* 0x000000040f0f7824 */ /* 0x000fc600078e0202 */
[----:B------:R-:W3:Y:S04]  /*5860*/  LDL R21, [R3+-0x4] ;  /* 0xfffffc0003157983 */ /* 0x000ee80000100800 */
[----:B------:R-:W4:Y:S01]  /*5870*/  LDL R15, [R15] ;  /* 0x000000000f0f7983 */ /* 0x000f220000100800 */
[----:B--2---:R-:W-:-:S06]  /*5880*/  IMAD R20, R20, 0x4, R1 ;  /* 0x0000000414147824 */ /* 0x004fcc00078e0201 */
[----:B------:R-:W2:Y:S01]  /*5890*/  LDL R20, [R20] ;  /* 0x0000000014147983 */ /* 0x000ea20000100800 */
[----:B------:R-:W-:Y:S02]  /*58a0*/  ISETP.GE.U32.AND P0, PT, R19, 0xf, PT ;  /* 0x0000000f1300780c */ /* 0x000fe40003f06070 */
[----:B--2---:R-:W-:-:S05]  /*58b0*/  IADD3 R12, PT, PT, R20, R17, R12 ;  /* 0x00000011140c7210 */ /* 0x004fca0007ffe00c */
[----:B----4-:R-:W-:-:S05]  /*58c0*/  IMAD.IADD R12, R12, 0x1, R15 ;  /* 0x000000010c0c7824 */ /* 0x010fca00078e020f */
[----:B---3--:R-:W-:-:S05]  /*58d0*/  SHF.L.W.U32.HI R12, R12, R21, R12 ;  /* 0x000000150c0c7219 */ /* 0x008fca0000010e0c */
[----:B------:R-:W-:Y:S01]  /*58e0*/  IMAD.IADD R12, R12, 0x1, R11 ;  /* 0x000000010c0c7824 */ /* 0x000fe200078e020b */
[----:B------:R-:W-:-:S03]  /*58f0*/  SHF.L.W.U32.HI R11, R9, 0xa, R9 ;  /* 0x0000000a090b7819 */ /* 0x000fc60000010e09 */
[----:B------:R-:W-:Y:S01]  /*5900*/  IMAD.MOV.U32 R9, RZ, RZ, R12 ;  /* 0x000000ffff097224 */ /* 0x000fe200078e000c */
[----:B------:R-:W-:Y:S06]  /*5910*/  @!P0 BRA `(.L_x_2) ;  /* 0x0000000000308947 */ /* 0x000fec0003800000 */
[----:B------:R-:W-:-:S13]  /*5920*/  ISETP.GE.U32.AND P1, PT, R19, 0x1f, PT ;  /* 0x0000001f1300780c */ /* 0x000fda0003f26070 */
[----:B------:R-:W-:Y:S05]  /*5930*/  @!P1 BRA `(.L_x_3) ;  /* 0x0000000000209947 */ /* 0x000fea0003800000 */
[----:B------:R-:W-:-:S13]  /*5940*/  ISETP.GE.U32.AND P1, PT, R19, 0x2f, PT ;  /* 0x0000002f1300780c */ /* 0x000fda0003f26070 */
[----:B------:R-:W-:Y:S05]  /*5950*/  @!P1 BRA `(.L_x_4) ;  /* 0x0000000000109947 */ /* 0x000fea0003800000 */
[----:B------:R-:W-:-:S13]  /*5960*/  ISETP.GE.U32.AND P1, PT, R19, 0x3f, PT ;  /* 0x0000003f1300780c */ /* 0x000fda0003f26070 */
[----:B------:R-:W-:Y:S02]  /*5970*/  @P1 LOP3.LUT R17, R4, R5, R16, 0x96, !PT ;  /* 0x0000000504111212 */ /* 0x000fe400078e9610 */
[----:B------:R-:W-:Y:S01]  /*5980*/  @!P1 LOP3.LUT R17, R5, R16, R4, 0xb8, !PT ;  /* 0x0000001005119212 */ /* 0x000fe200078eb804 */
[----:B------:R-:W-:Y:S06]  /*5990*/  BRA `(.L_x_5) ;  /* 0x0000000000147947 */ /* 0x000fec0003800000 */
.L_x_4:
[----:B------:R-:W-:Y:S01]  /*59a0*/  LOP3.LUT R17, R16, R4, R5, 0x2d, !PT ;  /* 0x0000000410117212 */ /* 0x000fe200078e2d05 */
[----:B------:R-:W-:Y:S06]  /*59b0*/  BRA `(.L_x_5) ;  /* 0x00000000000c7947 */ /* 0x000fec0003800000 */
.L_x_3:
[----:B------:R-:W-:Y:S01]  /*59c0*/  LOP3.LUT R17, R16, R4, R5, 0xb8, !PT ;  /* 0x0000000410117212 */ /* 0x000fe200078eb805 */
[----:B------:R-:W-:Y:S06]  /*59d0*/  BRA `(.L_x_5) ;  /* 0x0000000000047947 */ /* 0x000fec0003800000 */
.L_x_2:
[----:B------:R-:W-:-:S07]  /*59e0*/  LOP3.LUT R17, R4, R5, R16, 0x96, !PT ;  /* 0x0000000504117212 */ /* 0x000fce00078e9610 */
.L_x_5:
[----:B------:R-:W2:Y:S04]  /*59f0*/  LDL R12, [R24] ;  /* 0x00000000180c7983 */ /* 0x000ea80000100800 */
[----:B------:R-:W3:Y:S01]  /*5a00*/  LDL R20, [R23] ;  /* 0x0000000017147983 */ /* 0x000ee20000100800 */
[----:B--2---:R-:W-:-:S06]  /*5a10*/  IMAD R12, R12, 0x4, R1 ;  /* 0x000000040c0c7824 */ /* 0x004fcc00078e0201 */
[----:B------:R-:W2:Y:S02]  /*5a20*/  LDL R12, [R12] ;  /* 0x000000000c0c7983 */ /* 0x000ea40000100800 */
[----:B--2---:R-:W-:-:S05]  /*5a30*/  IADD3 R17, PT, PT, R12, R17, R6 ;  /* 0x000000110c117210 */ /* 0x004fca0007ffe006 */
[----:B------:R-:W-:-:S05]  /*5a40*/  IMAD.IADD R17, R18, 0x1, R17 ;  /* 0x0000000112117824 */ /* 0x000fca00078e0211 */
[----:B---3--:R-:W-:Y:S02]  /*5a50*/  SHF.L.W.U32.HI R20, R17, R20, R17 ;  /* 0x0000001411147219 */ /* 0x008fe40000010e11 */
[----:B------:R-:W-:-:S03]  /*5a60*/  SHF.L.W.U32.HI R6, R5, 0xa, R5 ;  /* 0x0000000a05067819 */ /* 0x000fc60000010e05 */
[----:B------:R-:W-:-:S04]  /*5a70*/  IMAD.IADD R20, R7, 0x1, R20 ;  /* 0x0000000107147824 */ /* 0x000fc800078e0214 */
        /* <DEDUP_REMOVED lines=10> */
.L_x_8:
[----:B------:R-:W-:Y:S01]  /*5b20*/  LOP3.LUT R17, R11, R9, R10, 0x2d, !PT ;  /* 0x000000090b117212 */ /* 0x000fe200078e2d0a */
[----:B------:R-:W-:Y:S06]  /*5b30*/  BRA `(.L_x_9) ;  /* 0x00000000000c7947 */ /* 0x000fec0003800000 */
.L_x_7:
[----:B------:R-:W-:Y:S01]  /*5b40*/  LOP3.LUT R17, R10, R11, R9, 0xb8, !PT ;  /* 0x0000000b0a117212 */ /* 0x000fe200078eb809 */
[----:B------:R-:W-:Y:S06]  /*5b50*/  BRA `(.L_x_9) ;  /* 0x0000000000047947 */ /* 0x000fec0003800000 */
.L_x_6:
[----:B------:R-:W-:-:S07]  /*5b60*/  LOP3.LUT R17, R9, R10, R11, 0x96, !PT ;  /* 0x0000000a09117212 */ /* 0x000fce00078e960b */
.L_x_9:
[----:B------:R-:W2:Y:S04]  /*5b70*/  LDL R12, [R22] ;  /* 0x00000000160c7983 */ /* 0x000ea80000100800 */
[----:B------:R0:W3:Y:S01]  /*5b80*/  LDL R19, [R3] ;  /* 0x0000000003137983 */ /* 0x0000e20000100800 */
[----:B--2---:R-:W-:-:S06]  /*5b90*/  IMAD R12, R12, 0x4, R1 ;  /* 0x000000040c0c7824 */ /* 0x004fcc00078e0201 */
[----:B------:R-:W2:Y:S01]  /*5ba0*/  LDL R12, [R12] ;  /* 0x000000000c0c7983 */ /* 0x000ea20000100800 */
[----:B------:R-:W-:-:S05]  /*5bb0*/  VIADD R8, R8, 0x2 ;  /* 0x0000000208087836 */ /* 0x000fca0000000000 */
[----:B------:R-:W-:Y:S01]  /*5bc0*/  ISETP.NE.AND P0, PT, R8, RZ, PT ;  /* 0x000000ff0800720c */ /* 0x000fe20003f05270 */
[----:B------:R-:W-:Y:S02]  /*5bd0*/  VIADD R23, R23, 0x8 ;  /* 0x0000000817177836 */ /* 0x000fe40000000000 */
[----:B------:R-:W-:Y:S02]  /*5be0*/  VIADD R24, R24, 0x8 ;  /* 0x0000000818187836 */ /* 0x000fe40000000000 */
[----:B------:R-:W-:Y:S02]  /*5bf0*/  VIADD R22, R22, 0x8 ;  /* 0x0000000816167836 */ /* 0x000fe40000000000 */
[----:B0-----:R-:W-:Y:S01]  /*5c00*/  VIADD R3, R3, 0x8 ;  /* 0x0000000803037836 */ /* 0x001fe20000000000 */
[----:B--2---:R-:W-:-:S05]  /*5c10*/  IADD3 R14, PT, PT, R12, R17, R14 ;  /* 0x000000110c0e7210 */ /* 0x004fca0007ffe00e */
[----:B------:R-:W-:Y:S01]  /*5c20*/  IMAD.IADD R14, R15, 0x1, R14 ;  /* 0x000000010f0e7824 */ /* 0x000fe200078e020e */
[----:B------:R-:W-:-:S04]  /*5c30*/  SHF.L.W.U32.HI R15, R10, 0xa, R10 ;  /* 0x0000000a0a0f7819 */ /* 0x000fc80000010e0a */
[----:B---3--:R-:W-:-:S05]  /*5c40*/  SHF.L.W.U32.HI R14, R14, R19, R14 ;  /* 0x000000130e0e7219 */ /* 0x008fca0000010e0e */
[----:B------:R-:W-:Y:S01]  /*5c50*/  IMAD.IADD R10, R13, 0x1, R14 ;  /* 0x000000010d0a7824 */ /* 0x000fe200078e020e */
[----:B------:R-:W-:Y:S06]  /*5c60*/  @P0 BRA `(.L_x_10) ;  /* 0xfffffff800480947 */ /* 0x000fec000383ffff */
[----:B------:R-:W0:Y:S01]  /*5c70*/  LDCU.U8 UR4, c[0x3][URZ] ;  /* 0x00c00000ff0477ac */ /* 0x000e220008000000 */
[----:B------:R-:W-:-:S04]  /*5c80*/  IADD3 R4, PT, PT, R4, -0x10325477, R15 ;  /* 0xefcdab8904047810 */ /* 0x000fc80007ffe00f */
[----:B------:R-:W-:Y:S01]  /*5c90*/  LOP3.LUT R0, R4, 0xff, RZ, 0xc0, !PT ;  /* 0x000000ff04007812 */ /* 0x000fe200078ec0ff */
[----:B0-----:R-:W-:-:S06]  /*5ca0*/  UPRMT UR4, UR4, 0x9910, URZ ;  /* 0x0000991004047896 */ /* 0x001fcc00080000ff */
[----:B------:R-:W-:-:S13]  /*5cb0*/  ISETP.NE.AND P0, PT, R0, UR4, PT ;  /* 0x0000000400007c0c */ /* 0x000fda000bf05270 */
[----:B------:R-:W-:Y:S05]  /*5cc0*/  @P0 EXIT ;  /* 0x000000000000094d */ /* 0x000fea0003800000 */
[----:B------:R-:W0:Y:S01]  /*5cd0*/  LDCU.U8 UR5, c[0x3][0x2] ;  /* 0x00c00040ff0577ac */ /* 0x000e220008000000 */
[----:B------:R-:W-:Y:S01]  /*5ce0*/  PRMT R0, R4, 0x7632, R0 ;  /* 0x0000763204007816 */ /* 0x000fe20000000000 */
[----:B------:R-:W-:Y:S01]  /*5cf0*/  IMAD.IADD R11, R6, 0x1, R11 ;  /* 0x00000001060b7824 */ /* 0x000fe200078e020b */
[----:B------:R-:W-:Y:S01]  /*5d00*/  LOP3.LUT R2, R4, 0xffff, RZ, 0xc0, !PT ;  /* 0x0000ffff04027812 */ /* 0x000fe200078ec0ff */
[----:B------:R-:W1:Y:S01]  /*5d10*/  LDCU.U8 UR4, c[0x3][0x1] ;  /* 0x00c00020ff0477ac */ /* 0x000e620008000000 */
[----:B------:R-:W-:Y:S01]  /*5d20*/  LOP3.LUT R0, R0, 0xff, RZ, 0xc0, !PT ;  /* 0x000000ff00007812 */ /* 0x000fe200078ec0ff */
[----:B------:R-:W-:Y:S01]  /*5d30*/  IMAD.IADD R13, R16, 0x1, R13 ;  /* 0x00000001100d7824 */ /* 0x000fe200078e020d */
[----:B------:R-:W-:Y:S01]  /*5d40*/  SHF.R.U32.HI R2, RZ, 0x8, R2 ;  /* 0x00000008ff027819 */ /* 0x000fe20000011602 */
[----:B------:R-:W2:Y:S01]  /*5d50*/  LDCU.U8 UR6, c[0x3][0x3] ;  /* 0x00c00060ff0677ac */ /* 0x000ea20008000000 */
[----:B------:R-:W-:Y:S02]  /*5d60*/  IMAD.IADD R7, R7, 0x1, R10 ;  /* 0x0000000107077824 */ /* 0x000fe400078e020a */
[----:B------:R-:W-:Y:S01]  /*5d70*/  PRMT R2, R2, 0x9910, RZ ;  /* 0x0000991002027816 */ /* 0x000fe200000000ff */
[----:B------:R-:W3:Y:S01]  /*5d80*/  LDCU.U8 UR7, c[0x3][0x4] ;  /* 0x00c00080ff0777ac */ /* 0x000ee20008000000 */
[----:B------:R-:W-:Y:S01]  /*5d90*/  IMAD.IADD R5, R5, 0x1, R9 ;  /* 0x0000000105057824 */ /* 0x000fe200078e0209 */
[----:B0-----:R-:W-:Y:S01]  /*5da0*/  UPRMT UR8, UR5, 0x9910, URZ ;  /* 0x0000991005087896 */ /* 0x001fe200080000ff */
[----:B------:R-:W0:Y:S01]  /*5db0*/  LDCU.U8 UR5, c[0x3][0x5] ;  /* 0x00c000a0ff0577ac */ /* 0x000e220008000000 */
[----:B-1----:R-:W-:-:S02]  /*5dc0*/  UPRMT UR9, UR4, 0x9910, URZ ;  /* 0x0000991004097896 */ /* 0x002fc400080000ff */
[----:B--2---:R-:W-:-:S03]  /*5dd0*/  UPRMT UR10, UR6, 0x9910, URZ ;  /* 0x00009910060a7896 */ /* 0x004fc600080000ff */
[----:B------:R-:W-:-:S04]  /*5de0*/  UMOV UR4, UR8 ;  /* 0x0000000800047c82 */ /* 0x000fc80008000000 */
[----:B------:R-:W1:Y:S01]  /*5df0*/  LDCU.U8 UR8, c[0x3][0x6] ;  /* 0x00c000c0ff0877ac */ /* 0x000e620008000000 */
[----:B------:R-:W-:Y:S02]  /*5e00*/  ISETP.NE.AND P0, PT, R0, UR4, PT ;  /* 0x0000000400007c0c */ /* 0x000fe4000bf05270 */
[----:B------:R-:W-:Y:S01]  /*5e10*/  SHF.R.U32.HI R0, RZ, 0x18, R4 ;  /* 0x00000018ff007819 */ /* 0x000fe20000011604 */
[----:B------:R-:W-:Y:S01]  /*5e20*/  UMOV UR4, UR9 ;  /* 0x0000000900047c82 */ /* 0x000fe20008000000 */
[----:B------:R-:W2:Y:S01]  /*5e30*/  LDCU.U8 UR6, c[0x3][0x7] ;  /* 0x00c000e0ff0677ac */ /* 0x000ea20008000000 */
[----:B------:R-:W-:Y:S02]  /*5e40*/  ISETP.NE.OR P0, PT, R2, UR4, P0 ;  /* 0x0000000402007c0c */ /* 0x000fe40008705670 */
[----:B------:R-:W-:Y:S01]  /*5e50*/  PRMT R3, R0, 0x9910, RZ ;  /* 0x0000991000037816 */ /* 0x000fe200000000ff */
[----:B------:R-:W-:Y:S01]  /*5e60*/  VIADD R0, R11, 0x98badcfe ;  /* 0x98badcfe0b007836 */ /* 0x000fe20000000000 */
[----:B---3--:R-:W-:Y:S01]  /*5e70*/  UPRMT UR9, UR7, 0x9910, URZ ;  /* 0x0000991007097896 */ /* 0x008fe200080000ff */
[----:B------:R-:W3:Y:S03]  /*5e80*/  LDCU.U8 UR7, c[0x3][0x8] ;  /* 0x00c00100ff0777ac */ /* 0x000ee60008000000 */
[----:B------:R-:W-:Y:S01]  /*5e90*/  LOP3.LUT R2, R0, 0xffff, RZ, 0xc0, !PT ;  /* 0x0000ffff00027812 */ /* 0x000fe200078ec0ff */
[----:B------:R-:W-:Y:S01]  /*5ea0*/  UMOV UR4, UR10 ;  /* 0x0000000a00047c82 */ /* 0x000fe20008000000 */
[----:B0-----:R-:W-:-:S02]  /*5eb0*/  UPRMT UR10, UR5, 0x9910, URZ ;  /* 0x00009910050a7896 */ /* 0x001fc400080000ff */
[----:B------:R-:W-:Y:S01]  /*5ec0*/  SHF.R.U32.HI R2, RZ, 0x8, R2 ;  /* 0x00000008ff027819 */ /* 0x000fe20000011602 */
[----:B------:R-:W0:Y:S01]  /*5ed0*/  LDCU.U8 UR5, c[0x3][0x9] ;  /* 0x00c00120ff0577ac */ /* 0x000e220008000000 */
[----:B------:R-:W-:Y:S02]  /*5ee0*/  ISETP.NE.OR P0, PT, R3, UR4, P0 ;  /* 0x0000000403007c0c */ /* 0x000fe40008705670 */
[----:B------:R-:W-:Y:S01]  /*5ef0*/  LOP3.LUT R4, R0, 0xff, RZ, 0xc0, !PT ;  /* 0x000000ff00047812 */ /* 0x000fe200078ec0ff */
[----:B------:R-:W-:Y:S01]  /*5f00*/  UMOV UR4, UR9 ;  /* 0x0000000900047c82 */ /* 0x000fe20008000000 */
[----:B------:R-:W-:Y:S01]  /*5f10*/  PRMT R3, R2, 0x9910, RZ ;  /* 0x0000991002037816 */ /* 0x000fe200000000ff */
[----:B-1----:R-:W-:Y:S01]  /*5f20*/  UPRMT UR9, UR8, 0x9910, URZ ;  /* 0x0000991008097896 */ /* 0x002fe200080000ff */
[----:B------:R-:W-:Y:S01]  /*5f30*/  ISETP.NE.OR P0, PT, R4, UR4, P0 ;  /* 0x0000000404007c0c */ /* 0x000fe20008705670 */
[----:B------:R-:W-:Y:S01]  /*5f40*/  UMOV UR4, UR10 ;  /* 0x0000000a00047c82 */ /* 0x000fe20008000000 */
[----:B------:R-:W-:Y:S01]  /*5f50*/  PRMT R2, R0, 0x7632, R2 ;  /* 0x0000763200027816 */ /* 0x000fe20000000002 */
[----:B------:R-:W1:Y:S01]  /*5f60*/  LDCU.U8 UR8, c[0x3][0xa] ;  /* 0x00c00140ff0877ac */ /* 0x000e620008000000 */
[----:B------:R-:W-:-:S02]  /*5f70*/  SHF.R.U32.HI R0, RZ, 0x18, R0 ;  /* 0x00000018ff007819 */ /* 0x000fc40000011600 */
[----:B------:R-:W-:Y:S01]  /*5f80*/  ISETP.NE.OR P0, PT, R3, UR4, P0 ;  /* 0x0000000403007c0c */ /* 0x000fe20008705670 */
[----:B--2---:R-:W-:Y:S01]  /*5f90*/  UPRMT UR10, UR6, 0x9910, URZ ;  /* 0x00009910060a7896 */ /* 0x004fe200080000ff */
[----:B------:R-:W-:Y:S01]  /*5fa0*/  PRMT R3, R0, 0x9910, RZ ;  /* 0x0000991000037816 */ /* 0x000fe200000000ff */
[----:B------:R-:W-:Y:S01]  /*5fb0*/  VIADD R0, R13, 0x10325476 ;  /* 0x103254760d007836 */ /* 0x000fe20000000000 */
[----:B------:R-:W-:Y:S01]  /*5fc0*/  LOP3.LUT R2, R2, 0xff, RZ, 0xc0, !PT ;  /* 0x000000ff02027812 */ /* 0x000fe200078ec0ff */
[----:B------:R-:W2:Y:S03]  /*5fd0*/  LDCU.U8 UR6, c[0x3][0xb] ;  /* 0x00c00160ff0677ac */ /* 0x000ea60008000000 */
[----:B------:R-:W-:Y:S01]  /*5fe0*/  LOP3.LUT R4, R0, 0xff, RZ, 0xc0, !PT ;  /* 0x000000ff00047812 */ /* 0x000fe200078ec0ff */
[----:B------:R-:W-:Y:S01]  /*5ff0*/  UMOV UR4, UR9 ;  /* 0x0000000900047c82 */ /* 0x000fe20008000000 */
[----:B---3--:R-:W-:Y:S01]  /*6000*/  UPRMT UR9, UR7, 0x9910, URZ ;  /* 0x0000991007097896 */ /* 0x008fe200080000ff */
[----:B------:R-:W-:Y:S01]  /*6010*/  ISETP.NE.OR P0, PT, R2, UR4, P0 ;  /* 0x0000000402007c0c */ /* 0x000fe20008705670 */
[----:B------:R-:W3:Y:S01]  /*6020*/  LDCU.U8 UR7, c[0x3][0xc] ;  /* 0x00c00180ff0777ac */ /* 0x000ee20008000000 */
[----:B------:R-:W-:Y:S01]  /*6030*/  LOP3.LUT R2, R0, 0xffff, RZ, 0xc0, !PT ;  /* 0x0000ffff00027812 */ /* 0x000fe200078ec0ff */
[----:B------:R-:W-:-:S03]  /*6040*/  UMOV UR4, UR10 ;  /* 0x0000000a00047c82 */ /* 0x000fc60008000000 */
[----:B------:R-:W-:Y:S01]  /*6050*/  SHF.R.U32.HI R2, RZ, 0x8, R2 ;  /* 0x00000008ff027819 */ /* 0x000fe20000011602 */
[----:B0-----:R-:W-:Y:S01]  /*6060*/  UPRMT UR10, UR5, 0x9910, URZ ;  /* 0x00009910050a7896 */ /* 0x001fe200080000ff */
[----:B------:R-:W-:Y:S01]  /*6070*/  ISETP.NE.OR P0, PT, R3, UR4, P0 ;  /* 0x0000000403007c0c */ /* 0x000fe20008705670 */
[----:B------:R-:W0:Y:S01]  /*6080*/  LDCU.U8 UR5, c[0x3][0xd] ;  /* 0x00c001a0ff0577ac */ /* 0x000e220008000000 */
[----:B------:R-:W-:Y:S02]  /*6090*/  PRMT R3, R2, 0x9910, RZ ;  /* 0x0000991002037816 */ /* 0x000fe400000000ff */
[----:B------:R-:W-:Y:S01]  /*60a0*/  PRMT R2, R0, 0x7632, R2 ;  /* 0x0000763200027816 */ /* 0x000fe20000000002 */
[----:B------:R-:W-:Y:S01]  /*60b0*/  UMOV UR4, UR9 ;  /* 0x0000000900047c82 */ /* 0x000fe20008000000 */
[----:B-1----:R-:W-:Y:S01]  /*60c0*/  UPRMT UR9, UR8, 0x9910, URZ ;  /* 0x0000991008097896 */ /* 0x002fe200080000ff */
[----:B------:R-:W-:Y:S01]  /*60d0*/  ISETP.NE.OR P0, PT, R4, UR4, P0 ;  /* 0x0000000404007c0c */ /* 0x000fe20008705670 */
[----:B------:R-:W-:Y:S01]  /*60e0*/  UMOV UR4, UR10 ;  /* 0x0000000a00047c82 */ /* 0x000fe20008000000 */
[----:B------:R-:W-:Y:S01]  /*60f0*/  SHF.R.U32.HI R0, RZ, 0x18, R0 ;  /* 0x00000018ff007819 */ /* 0x000fe20000011600 */
[----:B------:R-:W1:Y:S01]  /*6100*/  LDCU.U8 UR8, c[0x3][0xe] ;  /* 0x00c001c0ff0877ac */ /* 0x000e620008000000 */
[----:B------:R-:W-:-:S02]  /*6110*/  ISETP.NE.OR P0, PT, R3, UR4, P0 ;  /* 0x0000000403007c0c */ /* 0x000fc40008705670 */
[----:B------:R-:W-:Y:S01]  /*6120*/  PRMT R3, R0, 0x9910, RZ ;  /* 0x0000991000037816 */ /* 0x000fe200000000ff */
[----:B--2---:R-:W-:Y:S01]  /*6130*/  UPRMT UR10, UR6, 0x9910, URZ ;  /* 0x00009910060a7896 */ /* 0x004fe200080000ff */
[----:B------:R-:W-:Y:S01]  /*6140*/  LOP3.LUT R2, R2, 0xff, RZ, 0xc0, !PT ;  /* 0x000000ff02027812 */ /* 0x000fe200078ec0ff */
[----:B------:R-:W-:Y:S01]  /*6150*/  VIADD R0, R7, 0xc3d2e1f0 ;  /* 0xc3d2e1f007007836 */ /* 0x000fe20000000000 */
[----:B------:R-:W-:Y:S01]  /*6160*/  UMOV UR4, UR9 ;  /* 0x0000000900047c82 */ /* 0x000fe20008000000 */
[----:B------:R-:W2:Y:S01]  /*6170*/  LDCU.U8 UR6, c[0x3][0xf] ;  /* 0x00c001e0ff0677ac */ /* 0x000ea20008000000 */
[----:B------:R-:W-:Y:S02]  /*6180*/  ISETP.NE.OR P0, PT, R2, UR4, P0 ;  /* 0x0000000402007c0c */ /* 0x000fe40008705670 */
[----:B------:R-:W-:Y:S01]  /*6190*/  LOP3.LUT R2, R0, 0xffff, RZ, 0xc0, !PT ;  /* 0x0000ffff00027812 */ /* 0x000fe200078ec0ff */
[----:B---3--:R-:W-:Y:S01]  /*61a0*/  UPRMT UR9, UR7, 0x9910, URZ ;  /* 0x0000991007097896 */ /* 0x008fe200080000ff */
[----:B------:R-:W-:Y:S01]  /*61b0*/  UMOV UR4, UR10 ;  /* 0x0000000a00047c82 */ /* 0x000fe20008000000 */
[----:B0-----:R-:W-:Y:S01]  /*61c0*/  UPRMT UR10, UR5, 0x9910, URZ ;  /* 0x00009910050a7896 */ /* 0x001fe200080000ff */
[----:B------:R-:W-:Y:S01]  /*61d0*/  ISETP.NE.OR P0, PT, R3, UR4, P0 ;  /* 0x0000000403007c0c */ /* 0x000fe20008705670 */
[----:B------:R-:W0:Y:S01]  /*61e0*/  LDCU.U8 UR7, c[0x3][0x10] ;  /* 0x00c00200ff0777ac */ /* 0x000e220008000000 */
[----:B------:R-:W-:-:S02]  /*61f0*/  SHF.R.U32.HI R2, RZ, 0x8, R2 ;  /* 0x00000008ff027819 */ /* 0x000fc40000011602 */
[----:B------:R-:W-:Y:S01]  /*6200*/  LOP3.LUT R3, R0, 0xff, RZ, 0xc0, !PT ;  /* 0x000000ff00037812 */ /* 0x000fe200078ec0ff */
[----:B------:R-:W-:Y:S01]  /*6210*/  UMOV UR4, UR9 ;  /* 0x0000000900047c82 */ /* 0x000fe20008000000 */
[----:B------:R-:W-:Y:S01]  /*6220*/  PRMT R2, R2, 0x9910, RZ ;  /* 0x0000991002027816 */ /* 0x000fe200000000ff */
[----:B------:R-:W3:Y:S01]  /*6230*/  LDCU.U8 UR5, c[0x3][0x11] ;  /* 0x00c00220ff0577ac */ /* 0x000ee20008000000 */
[----:B------:R-:W-:Y:S02]  /*6240*/  ISETP.NE.OR P0, PT, R3, UR4, P0 ;  /* 0x0000000403007c0c */ /* 0x000fe40008705670 */
[----:B------:R-:W-:Y:S01]  /*6250*/  PRMT R3, R0, 0x7632, R3 ;  /* 0x0000763200037816 */ /* 0x000fe20000000003 */
[----:B------:R-:W-:Y:S01]  /*6260*/  UMOV UR4, UR10 ;  /* 0x0000000a00047c82 */ /* 0x000fe20008000000 */
[----:B-1----:R-:W-:Y:S01]  /*6270*/  UPRMT UR9, UR8, 0x9910, URZ ;  /* 0x0000991008097896 */ /* 0x002fe200080000ff */
[----:B------:R-:W-:Y:S01]  /*6280*/  ISETP.NE.OR P0, PT, R2, UR4, P0 ;  /* 0x0000000402007c0c */ /* 0x000fe20008705670 */
[----:B------:R-:W1:Y:S01]  /*6290*/  LDCU.U8 UR8, c[0x3][0x12] ;  /* 0x00c00240ff0877ac */ /* 0x000e620008000000 */
[----:B------:R-:W-:Y:S01]  /*62a0*/  SHF.R.U32.HI R2, RZ, 0x18, R0 ;  /* 0x00000018ff027819 */ /* 0x000fe20000011600 */
[----:B------:R-:W-:Y:S01]  /*62b0*/  VIADD R0, R5, 0x67452301 ;  /* 0x6745230105007836 */ /* 0x000fe20000000000 */
[----:B------:R-:W-:Y:S01]  /*62c0*/  LOP3.LUT R3, R3, 0xff, RZ, 0xc0, !PT ;  /* 0x000000ff03037812 */ /* 0x000fe200078ec0ff */
[----:B--2---:R-:W-:Y:S01]  /*62d0*/  UPRMT UR10, UR6, 0x9910, URZ ;  /* 0x00009910060a7896 */ /* 0x004fe200080000ff */
[----:B------:R-:W-:Y:S01]  /*62e0*/  PRMT R2, R2, 0x9910, RZ ;  /* 0x0000991002027816 */ /* 0x000fe200000000ff */
[----:B------:R-:W2:Y:S01]  /*62f0*/  LDCU.U8 UR6, c[0x3][0x13] ;  /* 0x00c00260ff0677ac */ /* 0x000ea20008000000 */
[C---:B------:R-:W-:Y:S01]  /*6300*/  LOP3.LUT R4, R0.reuse, 0xff, RZ, 0xc0, !PT ;  /* 0x000000ff00047812 */ /* 0x040fe200078ec0ff */
[----:B------:R-:W-:Y:S01]  /*6310*/  UMOV UR4, UR9 ;  /* 0x0000000900047c82 */ /* 0x000fe20008000000 */
[----:B0-----:R-:W-:Y:S01]  /*6320*/  UPRMT UR7, UR7, 0x9910, URZ ;  /* 0x0000991007077896 */ /* 0x001fe200080000ff */
[----:B------:R-:W-:Y:S01]  /*6330*/  ISETP.NE.OR P0, PT, R3, UR4, P0 ;  /* 0x0000000403007c0c */ /* 0x000fe20008705670 */
[----:B------:R-:W-:Y:S01]  /*6340*/  IMAD.MOV.U32 R3, RZ, RZ, R2 ;  /* 0x000000ffff037224 */ /* 0x000fe200078e0002 */
[----:B------:R-:W-:Y:S01]  /*6350*/  LOP3.LUT R2, R0, 0xffff, RZ, 0xc0, !PT ;  /* 0x0000ffff00027812 */ /* 0x000fe200078ec0ff */
[----:B------:R-:W-:Y:S01]  /*6360*/  UMOV UR4, UR10 ;  /* 0x0000000a00047c82 */ /* 0x000fe20008000000 */
[----:B---3--:R-:W-:-:S02]  /*6370*/  UPRMT UR5, UR5, 0x9910, URZ ;  /* 0x0000991005057896 */ /* 0x008fc400080000ff */
[----:B------:R-:W-:Y:S01]  /*6380*/  SHF.R.U32.HI R2, RZ, 0x8, R2 ;  /* 0x00000008ff027819 */ /* 0x000fe20000011602 */
[----:B-1----:R-:W-:Y:S01]  /*6390*/  UPRMT UR8, UR8, 0x9910, URZ ;  /* 0x0000991008087896 */ /* 0x002fe200080000ff */
[----:B------:R-:W-:Y:S01]  /*63a0*/  ISETP.NE.OR P0, PT, R3, UR4, P0 ;  /* 0x0000000403007c0c */ /* 0x000fe20008705670 */
[----:B------:R-:W-:Y:S01]  /*63b0*/  UMOV UR4, UR7 ;  /* 0x0000000700047c82 */ /* 0x000fe20008000000 */
[----:B------:R-:W-:Y:S02]  /*63c0*/  PRMT R3, R2, 0x9910, RZ ;  /* 0x0000991002037816 */ /* 0x000fe400000000ff */
[--C-:B------:R-:W-:Y:S01]  /*63d0*/  SHF.R.U32.HI R2, RZ, 0x18, R0.reuse ;  /* 0x00000018ff027819 */ /* 0x100fe20000011600 */
[----:B--2---:R-:W-:Y:S01]  /*63e0*/  UPRMT UR6, UR6, 0x9910, URZ ;  /* 0x0000991006067896 */ /* 0x004fe200080000ff */
[----:B------:R-:W-:Y:S01]  /*63f0*/  ISETP.NE.OR P0, PT, R4, UR4, P0 ;  /* 0x0000000404007c0c */ /* 0x000fe20008705670 */
[----:B------:R-:W-:Y:S01]  /*6400*/  UMOV UR4, UR5 ;  /* 0x0000000500047c82 */ /* 0x000fe20008000000 */
[----:B------:R-:W-:-:S02]  /*6410*/  PRMT R0, R0, 0x7632, R0 ;  /* 0x0000763200007816 */ /* 0x000fc40000000000 */
[----:B------:R-:W-:Y:S01]  /*6420*/  ISETP.NE.OR P0, PT, R3, UR4, P0 ;  /* 0x0000000403007c0c */ /* 0x000fe20008705670 */
[----:B------:R-:W-:Y:S01]  /*6430*/  UMOV UR4, UR8 ;  /* 0x0000000800047c82 */ /* 0x000fe20008000000 */
[----:B------:R-:W-:Y:S02]  /*6440*/  LOP3.LUT R0, R0, 0xff, RZ, 0xc0, !PT ;  /* 0x000000ff00007812 */ /* 0x000fe400078ec0ff */
[----:B------:R-:W-:Y:S02]  /*6450*/  PRMT R2, R2, 0x9910, RZ ;  /* 0x0000991002027816 */ /* 0x000fe400000000ff */
[----:B------:R-:W-:Y:S01]  /*6460*/  ISETP.NE.OR P0, PT, R0, UR4, P0 ;  /* 0x0000000400007c0c */ /* 0x000fe20008705670 */
[----:B------:R-:W-:-:S03]  /*6470*/  UMOV UR4, UR6 ;  /* 0x0000000600047c82 */ /* 0x000fc60008000000 */
[----:B------:R-:W-:-:S13]  /*6480*/  ISETP.NE.OR P0, PT, R2, UR4, P0 ;  /* 0x0000000402007c0c */ /* 0x000fda0008705670 */
[----:B------:R-:W-:Y:S05]  /*6490*/  @P0 EXIT ;  /* 0x000000000000094d */ /* 0x000fea0003800000 */
[----:B------:R-:W0:Y:S01]  /*64a0*/  S2R R3, SR_TID.X ;  /* 0x0000000000037919 */ /* 0x000e220000002100 */
[----:B------:R-:W0:Y:S01]  /*64b0*/  S2UR UR6, SR_CTAID.X ;  /* 0x00000000000679c3 */ /* 0x000e220000002500 */
[----:B------:R-:W1:Y:S07]  /*64c0*/  LDCU.64 UR4, c[0x0][0x358] ;  /* 0x00006b00ff0477ac */ /* 0x000e6e0008000a00 */
[----:B------:R-:W0:Y:S08]  /*64d0*/  LDC R2, c[0x0][0x360] ;  /* 0x0000d800ff027b82 */ /* 0x000e300000000800 */
[----:B------:R-:W1:Y:S01]  /*64e0*/  LDC.64 R4, c[0x0][0x3c8] ;  /* 0x0000f200ff047b82 */ /* 0x000e620000000a00 */
[----:B0-----:R-:W-:-:S02]  /*64f0*/  IMAD R2, R2, UR6, R3 ;  /* 0x0000000602027c24 */ /* 0x001fc4000f8e0203 */
[----:B------:R-:W-:-:S05]  /*6500*/  IMAD.MOV.U32 R3, RZ, RZ, RZ ;  /* 0x000000ffff037224 */ /* 0x000fca00078e00ff */
[----:B-1----:R-:W-:Y:S01]  /*6510*/  ATOMG.E.EXCH.64.STRONG.GPU PT, RZ, desc[UR4][R4.64], R2 ;  /* 0x8000000204ff79a8 */ /* 0x002fe2000c1ef504 */
[----:B------:R-:W-:Y:S05]  /*6520*/  EXIT ;  /* 0x000000000000794d */ /* 0x000fea0003800000 */
.L_x_11:
[----:B------:R-:W-:-:S00]  /*6530*/  BRA `(.L_x_11) ;  /* 0xfffffffc00fc7947 */ /* 0x000fc0000383ffff */
[----:B------:R-:W-:-:S00]  /*6540*/  NOP ;  /* 0x0000000000007918 */ /* 0x000fc00000000000 */
        /* <DEDUP_REMOVED lines=11> */
.L_x_12:


//--------------------- .nv.shared.reserved.0     --------------------------
	.section	.nv.shared.reserved.0,"aw",@nobits
	.weak		__nv_reservedSMEM_offset_0_alias
	.size		__nv_reservedSMEM_offset_0_alias, 0, 64
	.other		__nv_reservedSMEM_offset_0_alias,@"STO_CUDA_RESERVED_SHARED STV_DEFAULT"
__nv_reservedSMEM_offset_0_alias:
	.zero		0
	.zero		64


//--------------------- .nv.constant0.generate_and_check_keys --------------------------
	.section	.nv.constant0.generate_and_check_keys,"a",@progbits
	.sectionflags	@""
	.align	4
.nv.constant0.generate_and_check_keys:
	.zero		976


//--------------------- SYMBOLS --------------------------

	.type		.nv.reservedSmem.offset0,@object
	.size		.nv.reservedSmem.offset0,0x4
